	.target	sm_90a

	.elftype	@"ET_EXEC"


//--------------------- .note.nv.tkinfo           --------------------------
	.section	.note.nv.tkinfo,"",@"SHT_NOTE"
	.sectionflags	@"SHF_NOTE_NV_TKINFO"
	.tkinfo
        /*0018*/ 	.word	0x00000002
        /*0030*/ 	.string	""
        /*0030*/ 	.string	"ptxas"
        /*0030*/ 	.string	"Cuda compilation tools, release 13.0, V13.0.88"
        /*0030*/ 	.string	"Build cuda_13.0.r13.0/compiler.36424714_0"
        /*0030*/ 	.string	"-arch sm_90a -m 64 "



//--------------------- .note.nv.cuinfo           --------------------------
	.section	.note.nv.cuinfo,"",@"SHT_NOTE"
	.sectionflags	@"SHF_NOTE_NV_CUINFO"
        /*0018*/ 	.short	0x0002
        /*001a*/ 	.short	0x005a
        /*001c*/ 	.short	0x0082
	.zero		2


//--------------------- .nv.info                  --------------------------
	.section	.nv.info,"",@"SHT_CUDA_INFO"
	.align	4


	//----- nvinfo : EIATTR_REGCOUNT
	.align		4
        /*0000*/ 	.byte	0x04, 0x2f
        /*0002*/ 	.short	(.L_15 - .L_14)
	.align		4
.L_14:
        /*0004*/ 	.word	index@(_ZN7cutlass13device_kernelINS_4gemm6kernel13GemmUniversalIN4cute5tupleIJiiiiEEENS1_10collective13CollectiveMmaINS1_34MainloopSm90TmaGmmaWarpSpecializedILi5ENS5_IJNS4_1CILi1EEENSA_ILi2EEESB_EEENS1_35KernelTmaWarpSpecializedCooperativeEEENS5_IJNSA_ILi256EEENSA_ILi128EEENSA_ILi32EEEEEENS_10tfloat32_tENS5_IJlSB_lEEESK_SL_NS4_8TiledMMAINS4_8MMA_AtomIJNS4_4SM904GMMA30MMA_64x128x8_F32TF32TF32_SS_TNILNSP_7ScaleInE1ELSR_1EEEEEENS4_6LayoutINS5_IJSC_SB_SB_EEENS5_IJSB_NSA_ILi0EEESW_EEEEENS5_IJNS4_10UnderscoreESZ_SZ_EEEEENS4_23SM90_TMA_LOAD_MULTICASTENS4_14ComposedLayoutINS4_7SwizzleILi3ELi4ELi3EEENS4_18smem_ptr_flag_bitsILi32EEENSU_INS5_IJNSA_ILi8EEESI_EEENS5_IJSI_SB_EEEEEEEvNS4_8identityENS4_13SM90_TMA_LOADES1C_vS1D_EENS_8epilogue10collective6detail29Sm90TmaWarpSpecializedAdapterINS1H_15DefaultEpilogueISK_SL_SL_NS1G_6thread17LinearCombinationISK_Li1EffLNS1L_9ScaleType4KindE0ELNS_15FloatRoundStyleE2ESK_EENS1_15EpilogueDefaultEEEEEvvEEEEvNT_6ParamsE)
        /*0008*/ 	.word	0x000000a8


	//----- nvinfo : EIATTR_FRAME_SIZE
	.align		4
.L_15:
        /*000c*/ 	.byte	0x04, 0x11
        /*000e*/ 	.short	(.L_17 - .L_16)
	.align		4
.L_16:
        /*0010*/ 	.word	index@(_ZN7cutlass13device_kernelINS_4gemm6kernel13GemmUniversalIN4cute5tupleIJiiiiEEENS1_10collective13CollectiveMmaINS1_34MainloopSm90TmaGmmaWarpSpecializedILi5ENS5_IJNS4_1CILi1EEENSA_ILi2EEESB_EEENS1_35KernelTmaWarpSpecializedCooperativeEEENS5_IJNSA_ILi256EEENSA_ILi128EEENSA_ILi32EEEEEENS_10tfloat32_tENS5_IJlSB_lEEESK_SL_NS4_8TiledMMAINS4_8MMA_AtomIJNS4_4SM904GMMA30MMA_64x128x8_F32TF32TF32_SS_TNILNSP_7ScaleInE1ELSR_1EEEEEENS4_6LayoutINS5_IJSC_SB_SB_EEENS5_IJSB_NSA_ILi0EEESW_EEEEENS5_IJNS4_10UnderscoreESZ_SZ_EEEEENS4_23SM90_TMA_LOAD_MULTICASTENS4_14ComposedLayoutINS4_7SwizzleILi3ELi4ELi3EEENS4_18smem_ptr_flag_bitsILi32EEENSU_INS5_IJNSA_ILi8EEESI_EEENS5_IJSI_SB_EEEEEEEvNS4_8identityENS4_13SM90_TMA_LOADES1C_vS1D_EENS_8epilogue10collective6detail29Sm90TmaWarpSpecializedAdapterINS1H_15DefaultEpilogueISK_SL_SL_NS1G_6thread17LinearCombinationISK_Li1EffLNS1L_9ScaleType4KindE0ELNS_15FloatRoundStyleE2ESK_EENS1_15EpilogueDefaultEEEEEvvEEEEvNT_6ParamsE)
        /*0014*/ 	.word	0x00000000


	//----- nvinfo : EIATTR_MIN_STACK_SIZE
	.align		4
.L_17:
        /*0018*/ 	.byte	0x04, 0x12
        /*001a*/ 	.short	(.L_19 - .L_18)
	.align		4
.L_18:
        /*001c*/ 	.word	index@(_ZN7cutlass13device_kernelINS_4gemm6kernel13GemmUniversalIN4cute5tupleIJiiiiEEENS1_10collective13CollectiveMmaINS1_34MainloopSm90TmaGmmaWarpSpecializedILi5ENS5_IJNS4_1CILi1EEENSA_ILi2EEESB_EEENS1_35KernelTmaWarpSpecializedCooperativeEEENS5_IJNSA_ILi256EEENSA_ILi128EEENSA_ILi32EEEEEENS_10tfloat32_tENS5_IJlSB_lEEESK_SL_NS4_8TiledMMAINS4_8MMA_AtomIJNS4_4SM904GMMA30MMA_64x128x8_F32TF32TF32_SS_TNILNSP_7ScaleInE1ELSR_1EEEEEENS4_6LayoutINS5_IJSC_SB_SB_EEENS5_IJSB_NSA_ILi0EEESW_EEEEENS5_IJNS4_10UnderscoreESZ_SZ_EEEEENS4_23SM90_TMA_LOAD_MULTICASTENS4_14ComposedLayoutINS4_7SwizzleILi3ELi4ELi3EEENS4_18smem_ptr_flag_bitsILi32EEENSU_INS5_IJNSA_ILi8EEESI_EEENS5_IJSI_SB_EEEEEEEvNS4_8identityENS4_13SM90_TMA_LOADES1C_vS1D_EENS_8epilogue10collective6detail29Sm90TmaWarpSpecializedAdapterINS1H_15DefaultEpilogueISK_SL_SL_NS1G_6thread17LinearCombinationISK_Li1EffLNS1L_9ScaleType4KindE0ELNS_15FloatRoundStyleE2ESK_EENS1_15EpilogueDefaultEEEEEvvEEEEvNT_6ParamsE)
        /*0020*/ 	.word	0x00000000
.L_19:


//--------------------- .nv.compat                --------------------------
	.section	.nv.compat,"",@"SHT_CUDA_COMPAT_INFO"
	.align	4
        /*0000*/ 	.byte	0x02, 0x09, 0x01, 0x00, 0x02, 0x02, 0x04, 0x00, 0x02, 0x05, 0x05, 0x00, 0x03, 0x07, 0x01, 0x01
        /*0010*/ 	.byte	0x02, 0x03, 0x01, 0x00, 0x02, 0x06, 0x01, 0x00, 0x04, 0x0b, 0x08, 0x00, 0x00, 0x00, 0x00, 0x00
        /*0020*/ 	.byte	0x00, 0x00, 0x00, 0x00


//--------------------- .nv.info._ZN7cutlass13device_kernelINS_4gemm6kernel13GemmUniversalIN4cute5tupleIJiiiiEEENS1_10collective13CollectiveMmaINS1_34MainloopSm90TmaGmmaWarpSpecializedILi5ENS5_IJNS4_1CILi1EEENSA_ILi2EEESB_EEENS1_35KernelTmaWarpSpecializedCooperativeEEENS5_IJNSA_ILi256EEENSA_ILi128EEENSA_ILi32EEEEEENS_10tfloat32_tENS5_IJlSB_lEEESK_SL_NS4_8TiledMMAINS4_8MMA_AtomIJNS4_4SM904GMMA30MMA_64x128x8_F32TF32TF32_SS_TNILNSP_7ScaleInE1ELSR_1EEEEEENS4_6LayoutINS5_IJSC_SB_SB_EEENS5_IJSB_NSA_ILi0EEESW_EEEEENS5_IJNS4_10UnderscoreESZ_SZ_EEEEENS4_23SM90_TMA_LOAD_MULTICASTENS4_14ComposedLayoutINS4_7SwizzleILi3ELi4ELi3EEENS4_18smem_ptr_flag_bitsILi32EEENSU_INS5_IJNSA_ILi8EEESI_EEENS5_IJSI_SB_EEEEEEEvNS4_8identityENS4_13SM90_TMA_LOADES1C_vS1D_EENS_8epilogue10collective6detail29Sm90TmaWarpSpecializedAdapterINS1H_15DefaultEpilogueISK_SL_SL_NS1G_6thread17LinearCombinationISK_Li1EffLNS1L_9ScaleType4KindE0ELNS_15FloatRoundStyleE2ESK_EENS1_15EpilogueDefaultEEEEEvvEEEEvNT_6ParamsE --------------------------
	.section	.nv.info._ZN7cutlass13device_kernelINS_4gemm6kernel13GemmUniversalIN4cute5tupleIJiiiiEEENS1_10collective13CollectiveMmaINS1_34MainloopSm90TmaGmmaWarpSpecializedILi5ENS5_IJNS4_1CILi1EEENSA_ILi2EEESB_EEENS1_35KernelTmaWarpSpecializedCooperativeEEENS5_IJNSA_ILi256EEENSA_ILi128EEENSA_ILi32EEEEEENS_10tfloat32_tENS5_IJlSB_lEEESK_SL_NS4_8TiledMMAINS4_8MMA_AtomIJNS4_4SM904GMMA30MMA_64x128x8_F32TF32TF32_SS_TNILNSP_7ScaleInE1ELSR_1EEEEEENS4_6LayoutINS5_IJSC_SB_SB_EEENS5_IJSB_NSA_ILi0EEESW_EEEEENS5_IJNS4_10UnderscoreESZ_SZ_EEEEENS4_23SM90_TMA_LOAD_MULTICASTENS4_14ComposedLayoutINS4_7SwizzleILi3ELi4ELi3EEENS4_18smem_ptr_flag_bitsILi32EEENSU_INS5_IJNSA_ILi8EEESI_EEENS5_IJSI_SB_EEEEEEEvNS4_8identityENS4_13SM90_TMA_LOADES1C_vS1D_EENS_8epilogue10collective6detail29Sm90TmaWarpSpecializedAdapterINS1H_15DefaultEpilogueISK_SL_SL_NS1G_6thread17LinearCombinationISK_Li1EffLNS1L_9ScaleType4KindE0ELNS_15FloatRoundStyleE2ESK_EENS1_15EpilogueDefaultEEEEEvvEEEEvNT_6ParamsE,"",@"SHT_CUDA_INFO"
	.sectionflags	@""
	.align	4


	//----- nvinfo : EIATTR_CUDA_API_VERSION
	.align		4
        /*0000*/ 	.byte	0x04, 0x37
        /*0002*/ 	.short	(.L_21 - .L_20)
.L_20:
        /*0004*/ 	.word	0x00000082


	//----- nvinfo : EIATTR_KPARAM_INFO
	.align		4
.L_21:
        /*0008*/ 	.byte	0x04, 0x17
        /*000a*/ 	.short	(.L_23 - .L_22)
.L_22:
        /*000c*/ 	.word	0x00000000
        /*0010*/ 	.short	0x0000
        /*0012*/ 	.short	0x0070
        /*0014*/ 	.byte	0x00, 0xf0, 0x01, 0x10


	//----- nvinfo : EIATTR_SPARSE_MMA_MASK
	.align		4
.L_23:
        /*0018*/ 	.byte	0x03, 0x50
        /*001a*/ 	.short	0x0000


	//----- nvinfo : EIATTR_MAXREG_COUNT
	.align		4
        /*001c*/ 	.byte	0x03, 0x1b
        /*001e*/ 	.short	0x00a8


	//----- nvinfo : EIATTR_NUM_BARRIERS
	.align		4
        /*0020*/ 	.byte	0x02, 0x4c
        /*0022*/ 	.byte	0x01
	.zero		1


	//----- nvinfo : EIATTR_EXTERNS
	.align		4
        /*0024*/ 	.byte	0x04, 0x0f
        /*0026*/ 	.short	(.L_25 - .L_24)


	//   ....[0]....
	.align		4
.L_24:
        /*0028*/ 	.word	index@(__assertfail)


	//----- nvinfo : EIATTR_MERCURY_ISA_VERSION
	.align		4
.L_25:
        /*002c*/ 	.byte	0x03, 0x5f
        /*002e*/ 	.short	0x0101


	//----- nvinfo : EIATTR_INT_WARP_WIDE_INSTR_OFFSETS
	.align		4
        /*0030*/ 	.byte	0x04, 0x31
        /*0032*/ 	.short	(.L_27 - .L_26)


	//   ....[0]....
.L_26:
        /*0034*/ 	.word	0x00000490


	//   ....[1]....
        /*0038*/ 	.word	0x000004b0


	//   ....[2]....
        /*003c*/ 	.word	0x00000660


	//----- nvinfo : EIATTR_COOP_GROUP_MASK_REGIDS
	.align		4
.L_27:
        /*0040*/ 	.byte	0x04, 0x29
        /*0042*/ 	.short	(.L_29 - .L_28)


	//   ....[0]....
.L_28:
        /*0044*/ 	.word	0xffffffff


	//   ....[1]....
        /*0048*/ 	.word	0xffffffff


	//   ....[2]....
        /*004c*/ 	.word	0xffffffff


	//   ....[3]....
        /*0050*/ 	.word	0xffffffff


	//   ....[4]....
        /*0054*/ 	.word	0xffffffff


	//   ....[5]....
        /*0058*/ 	.word	0xffffffff


	//----- nvinfo : EIATTR_COOP_GROUP_INSTR_OFFSETS
	.align		4
.L_29:
        /*005c*/ 	.byte	0x04, 0x28
        /*005e*/ 	.short	(.L_31 - .L_30)


	//   ....[0]....
.L_30:
        /*0060*/ 	.word	0x00000060


	//   ....[1]....
        /*0064*/ 	.word	0x00000070


	//   ....[2]....
        /*0068*/ 	.word	0x00000130


	//   ....[3]....
        /*006c*/ 	.word	0x000002e0


	//   ....[4]....
        /*0070*/ 	.word	0x000007a0


	//   ....[5]....
        /*0074*/ 	.word	0x000011f0


	//----- nvinfo : EIATTR_REG_RECONFIG
	.align		4
.L_31:
        /*0078*/ 	.byte	0x01, 0x54
	.zero		2


	//----- nvinfo : EIATTR_SYSCALL_OFFSETS
	.align		4
        /*007c*/ 	.byte	0x04, 0x46
        /*007e*/ 	.short	(.L_33 - .L_32)


	//   ....[0]....
.L_32:
        /*0080*/ 	.word	0x000013b0


	//----- nvinfo : EIATTR_MBARRIER_INSTR_OFFSETS
	.align		4
.L_33:
        /*0084*/ 	.byte	0x04, 0x39
        /*0086*/ 	.short	(.L_35 - .L_34)


	//   ....[0]....
.L_34:
        /*0088*/ 	.word	0x00000230
        /*008c*/ 	.word	0x000000ff
        /*0090*/ 	.word	0x00000000
        /*0094*/ 	.short	0x0100
        /*0096*/ 	.byte	0x08
	.zero		1


	//   ....[1]....
        /*0098*/ 	.word	0x00000240
        /*009c*/ 	.word	0x000000ff
        /*00a0*/ 	.word	0x00000028
        /*00a4*/ 	.short	0x0100
        /*00a6*/ 	.byte	0x08
	.zero		1


	//   ....[2]....
        /*00a8*/ 	.word	0x00000250
        /*00ac*/ 	.word	0x000000ff
        /*00b0*/ 	.word	0x00000008
        /*00b4*/ 	.short	0x0100
        /*00b6*/ 	.byte	0x08
	.zero		1


	//   ....[3]....
        /*00b8*/ 	.word	0x00000260
        /*00bc*/ 	.word	0x000000ff
        /*00c0*/ 	.word	0x00000030
        /*00c4*/ 	.short	0x0100
        /*00c6*/ 	.byte	0x08
	.zero		1


	//   ....[4]....
        /*00c8*/ 	.word	0x00000270
        /*00cc*/ 	.word	0x000000ff
        /*00d0*/ 	.word	0x00000010
        /*00d4*/ 	.short	0x0100
        /*00d6*/ 	.byte	0x08
	.zero		1


	//   ....[5]....
        /*00d8*/ 	.word	0x00000280
        /*00dc*/ 	.word	0x000000ff
        /*00e0*/ 	.word	0x00000038
        /*00e4*/ 	.short	0x0100
        /*00e6*/ 	.byte	0x08
	.zero		1


	//   ....[6]....
        /*00e8*/ 	.word	0x00000290
        /*00ec*/ 	.word	0x000000ff
        /*00f0*/ 	.word	0x00000018
        /*00f4*/ 	.short	0x0100
        /*00f6*/ 	.byte	0x08
	.zero		1


	//   ....[7]....
        /*00f8*/ 	.word	0x000002a0
        /*00fc*/ 	.word	0x000000ff
        /*0100*/ 	.word	0x00000040
        /*0104*/ 	.short	0x0100
        /*0106*/ 	.byte	0x08
	.zero		1


	//   ....[8]....
        /*0108*/ 	.word	0x000002b0
        /*010c*/ 	.word	0x000000ff
        /*0110*/ 	.word	0x00000020
        /*0114*/ 	.short	0x0100
        /*0116*/ 	.byte	0x08
	.zero		1


	//   ....[9]....
        /*0118*/ 	.word	0x000002c0
        /*011c*/ 	.word	0x000000ff
        /*0120*/ 	.word	0x00000048
        /*0124*/ 	.short	0x0100
        /*0126*/ 	.byte	0x08
	.zero		1


	//   ....[10]....
        /*0128*/ 	.word	0x000006e0
        /*012c*/ 	.word	0x000000ff
        /*0130*/ 	.word	0x00000060
        /*0134*/ 	.short	0x0100
        /*0136*/ 	.byte	0x06
	.zero		1


	//   ....[11]....
        /*0138*/ 	.word	0x00000750
        /*013c*/ 	.word	0x000000ff
        /*0140*/ 	.word	0x00000068
        /*0144*/ 	.short	0x0100
        /*0146*/ 	.byte	0x06
	.zero		1


	//   ....[12]....
        /*0148*/ 	.word	0x00001470
        /*014c*/ 	.word	0x00000003
        /*0150*/ 	.word	0x00000000
        /*0154*/ 	.short	0x010a
        /*0156*/ 	.byte	0x3f
	.zero		1


	//   ....[13]....
        /*0158*/ 	.word	0x000014b0
        /*015c*/ 	.word	0x00000003
        /*0160*/ 	.word	0x00000000
        /*0164*/ 	.short	0x010a
        /*0166*/ 	.byte	0x3f
	.zero		1


	//   ....[14]....
        /*0168*/ 	.word	0x000019c0
        /*016c*/ 	.word	0x00000005
        /*0170*/ 	.word	0x00000000
        /*0174*/ 	.short	0x010a
        /*0176*/ 	.byte	0x3f
	.zero		1


	//   ....[15]....
        /*0178*/ 	.word	0x00001a00
        /*017c*/ 	.word	0x00000005
        /*0180*/ 	.word	0x00000000
        /*0184*/ 	.short	0x010a
        /*0186*/ 	.byte	0x3f
	.zero		1


	//   ....[16]....
        /*0188*/ 	.word	0x00001da0
        /*018c*/ 	.word	0x00000005
        /*0190*/ 	.word	0x00000000
        /*0194*/ 	.short	0x0101
        /*0196*/ 	.byte	0x3f
	.zero		1


	//   ....[17]....
        /*0198*/ 	.word	0x00001fc0
        /*019c*/ 	.word	0x00000003
        /*01a0*/ 	.word	0x00000000
        /*01a4*/ 	.short	0x0101
        /*01a6*/ 	.byte	0x3f
	.zero		1


	//   ....[18]....
        /*01a8*/ 	.word	0x0000b430
        /*01ac*/ 	.word	0x00000014
        /*01b0*/ 	.word	0x00000028
        /*01b4*/ 	.short	0x010a
        /*01b6*/ 	.byte	0x3f
	.zero		1


	//   ....[19]....
        /*01b8*/ 	.word	0x0000b7b0
        /*01bc*/ 	.word	0x00000003
        /*01c0*/ 	.word	0x00000068
        /*01c4*/ 	.short	0x0101
        /*01c6*/ 	.byte	0x3f
	.zero		1


	//   ....[20]....
        /*01c8*/ 	.word	0x0000bf00
        /*01cc*/ 	.word	0x00000007
        /*01d0*/ 	.word	0x00000000
        /*01d4*/ 	.short	0x010a
        /*01d6*/ 	.byte	0x3f
	.zero		1


	//   ....[21]....
        /*01d8*/ 	.word	0x0000bf80
        /*01dc*/ 	.word	0x00000008
        /*01e0*/ 	.word	0x00000000
        /*01e4*/ 	.short	0x010a
        /*01e6*/ 	.byte	0x3f
	.zero		1


	//   ....[22]....
        /*01e8*/ 	.word	0x0000c010
        /*01ec*/ 	.word	0x00000009
        /*01f0*/ 	.word	0x00000000
        /*01f4*/ 	.short	0x010a
        /*01f6*/ 	.byte	0x3f
	.zero		1


	//   ....[23]....
        /*01f8*/ 	.word	0x0000c0a0
        /*01fc*/ 	.word	0x00000006
        /*0200*/ 	.word	0x00000000
        /*0204*/ 	.short	0x010a
        /*0206*/ 	.byte	0x3f
	.zero		1


	//   ....[24]....
        /*0208*/ 	.word	0x0000c130
        /*020c*/ 	.word	0x00000003
        /*0210*/ 	.word	0x00000000
        /*0214*/ 	.short	0x010a
        /*0216*/ 	.byte	0x3f
	.zero		1


	//   ....[25]....
        /*0218*/ 	.word	0x0000c190
        /*021c*/ 	.word	0x00000003
        /*0220*/ 	.word	0x00000000
        /*0224*/ 	.short	0x010a
        /*0226*/ 	.byte	0x3f
	.zero		1


	//   ....[26]....
        /*0228*/ 	.word	0x0000c1e0
        /*022c*/ 	.word	0x00000005
        /*0230*/ 	.word	0x00000000
        /*0234*/ 	.short	0x010a
        /*0236*/ 	.byte	0x3f
	.zero		1


	//   ....[27]....
        /*0238*/ 	.word	0x0000c2b0
        /*023c*/ 	.word	0x00000014
        /*0240*/ 	.word	0x00000028
        /*0244*/ 	.short	0x010a
        /*0246*/ 	.byte	0x3f
	.zero		1


	//   ....[28]....
        /*0248*/ 	.word	0x0000c380
        /*024c*/ 	.word	0x00000007
        /*0250*/ 	.word	0x00000000
        /*0254*/ 	.short	0x010a
        /*0256*/ 	.byte	0x3f
	.zero		1


	//   ....[29]....
        /*0258*/ 	.word	0x0000c3d0
        /*025c*/ 	.word	0x00000008
        /*0260*/ 	.word	0x00000000
        /*0264*/ 	.short	0x010a
        /*0266*/ 	.byte	0x3f
	.zero		1


	//   ....[30]....
        /*0268*/ 	.word	0x0000c420
        /*026c*/ 	.word	0x00000009
        /*0270*/ 	.word	0x00000000
        /*0274*/ 	.short	0x010a
        /*0276*/ 	.byte	0x3f
	.zero		1


	//   ....[31]....
        /*0278*/ 	.word	0x0000c470
        /*027c*/ 	.word	0x00000006
        /*0280*/ 	.word	0x00000000
        /*0284*/ 	.short	0x010a
        /*0286*/ 	.byte	0x3f
	.zero		1


	//----- nvinfo : EIATTR_NUM_MBARRIERS
	.align		4
.L_35:
        /*0288*/ 	.byte	0x03, 0x38
        /*028a*/ 	.short	0x000c


	//----- nvinfo : EIATTR_EXIT_INSTR_OFFSETS
	.align		4
        /*028c*/ 	.byte	0x04, 0x1c
        /*028e*/ 	.short	(.L_37 - .L_36)


	//   ....[0]....
.L_36:
        /*0290*/ 	.word	0x00000900


	//   ....[1]....
        /*0294*/ 	.word	0x00001120


	//   ....[2]....
        /*0298*/ 	.word	0x0000ab50


	//   ....[3]....
        /*029c*/ 	.word	0x0000b0b0


	//   ....[4]....
        /*02a0*/ 	.word	0x0000c180


	//----- nvinfo : EIATTR_MAX_THREADS
	.align		4
.L_37:
        /*02a4*/ 	.byte	0x04, 0x05
        /*02a6*/ 	.short	(.L_39 - .L_38)
.L_38:
        /*02a8*/ 	.word	0x00000180
        /*02ac*/ 	.word	0x00000001
        /*02b0*/ 	.word	0x00000001


	//----- nvinfo : EIATTR_CRS_STACK_SIZE
	.align		4
.L_39:
        /*02b4*/ 	.byte	0x04, 0x1e
        /*02b6*/ 	.short	(.L_41 - .L_40)
.L_40:
        /*02b8*/ 	.word	0x00000000


	//----- nvinfo : EIATTR_CBANK_PARAM_SIZE
	.align		4
.L_41:
        /*02bc*/ 	.byte	0x03, 0x19
        /*02be*/ 	.short	0x0470


	//----- nvinfo : EIATTR_PARAM_CBANK
	.align		4
        /*02c0*/ 	.byte	0x04, 0x0a
        /*02c2*/ 	.short	(.L_43 - .L_42)
	.align		4
.L_42:
        /*02c4*/ 	.word	index@(.nv.constant0._ZN7cutlass13device_kernelINS_4gemm6kernel13GemmUniversalIN4cute5tupleIJiiiiEEENS1_10collective13CollectiveMmaINS1_34MainloopSm90TmaGmmaWarpSpecializedILi5ENS5_IJNS4_1CILi1EEENSA_ILi2EEESB_EEENS1_35KernelTmaWarpSpecializedCooperativeEEENS5_IJNSA_ILi256EEENSA_ILi128EEENSA_ILi32EEEEEENS_10tfloat32_tENS5_IJlSB_lEEESK_SL_NS4_8TiledMMAINS4_8MMA_AtomIJNS4_4SM904GMMA30MMA_64x128x8_F32TF32TF32_SS_TNILNSP_7ScaleInE1ELSR_1EEEEEENS4_6LayoutINS5_IJSC_SB_SB_EEENS5_IJSB_NSA_ILi0EEESW_EEEEENS5_IJNS4_10UnderscoreESZ_SZ_EEEEENS4_23SM90_TMA_LOAD_MULTICASTENS4_14ComposedLayoutINS4_7SwizzleILi3ELi4ELi3EEENS4_18smem_ptr_flag_bitsILi32EEENSU_INS5_IJNSA_ILi8EEESI_EEENS5_IJSI_SB_EEEEEEEvNS4_8identityENS4_13SM90_TMA_LOADES1C_vS1D_EENS_8epilogue10collective6detail29Sm90TmaWarpSpecializedAdapterINS1H_15DefaultEpilogueISK_SL_SL_NS1G_6thread17LinearCombinationISK_Li1EffLNS1L_9ScaleType4KindE0ELNS_15FloatRoundStyleE2ESK_EENS1_15EpilogueDefaultEEEEEvvEEEEvNT_6ParamsE)
        /*02c8*/ 	.short	0x0210
        /*02ca*/ 	.short	0x0470


	//----- nvinfo : EIATTR_SW_WAR
	.align		4
.L_43:
        /*02cc*/ 	.byte	0x04, 0x36
        /*02ce*/ 	.short	(.L_45 - .L_44)
.L_44:
        /*02d0*/ 	.word	0x00000008
.L_45:


//--------------------- .nv.callgraph             --------------------------
	.section	.nv.callgraph,"",@"SHT_CUDA_CALLGRAPH"
	.align	4
	.sectionentsize	8
	.align		4
        /*0000*/ 	.word	0x00000000
	.align		4
        /*0004*/ 	.word	0xffffffff
	.align		4
        /*0008*/ 	.word	index@(_ZN7cutlass13device_kernelINS_4gemm6kernel13GemmUniversalIN4cute5tupleIJiiiiEEENS1_10collective13CollectiveMmaINS1_34MainloopSm90TmaGmmaWarpSpecializedILi5ENS5_IJNS4_1CILi1EEENSA_ILi2EEESB_EEENS1_35KernelTmaWarpSpecializedCooperativeEEENS5_IJNSA_ILi256EEENSA_ILi128EEENSA_ILi32EEEEEENS_10tfloat32_tENS5_IJlSB_lEEESK_SL_NS4_8TiledMMAINS4_8MMA_AtomIJNS4_4SM904GMMA30MMA_64x128x8_F32TF32TF32_SS_TNILNSP_7ScaleInE1ELSR_1EEEEEENS4_6LayoutINS5_IJSC_SB_SB_EEENS5_IJSB_NSA_ILi0EEESW_EEEEENS5_IJNS4_10UnderscoreESZ_SZ_EEEEENS4_23SM90_TMA_LOAD_MULTICASTENS4_14ComposedLayoutINS4_7SwizzleILi3ELi4ELi3EEENS4_18smem_ptr_flag_bitsILi32EEENSU_INS5_IJNSA_ILi8EEESI_EEENS5_IJSI_SB_EEEEEEEvNS4_8identityENS4_13SM90_TMA_LOADES1C_vS1D_EENS_8epilogue10collective6detail29Sm90TmaWarpSpecializedAdapterINS1H_15DefaultEpilogueISK_SL_SL_NS1G_6thread17LinearCombinationISK_Li1EffLNS1L_9ScaleType4KindE0ELNS_15FloatRoundStyleE2ESK_EENS1_15EpilogueDefaultEEEEEvvEEEEvNT_6ParamsE)
	.align		4
        /*000c*/ 	.word	index@(__assertfail)
	.align		4
        /*0010*/ 	.word	0x00000000
	.align		4
        /*0014*/ 	.word	0xfffffffe
	.align		4
        /*0018*/ 	.word	0x00000000
	.align		4
        /*001c*/ 	.word	0xfffffffd
	.align		4
        /*0020*/ 	.word	0x00000000
	.align		4
        /*0024*/ 	.word	0xfffffffc


//--------------------- .nv.constant4             --------------------------
	.section	.nv.constant4,"a",@progbits
	.align	8
	.align		8
.nv.constant4:
        /*0000*/ 	.dword	__assertfail
	.align		8
        /*0008*/ 	.dword	__unnamed_1
	.align		8
        /*0010*/ 	.dword	_ZN39_INTERNAL_d9b823ae_4_k_cu_6aaca88a_65564cuda3std3__45__cpo5beginE
	.align		8
        /*0018*/ 	.dword	_ZN39_INTERNAL_d9b823ae_4_k_cu_6aaca88a_65564cuda3std3__45__cpo3endE
	.align		8
        /*0020*/ 	.dword	_ZN39_INTERNAL_d9b823ae_4_k_cu_6aaca88a_65564cuda3std3__45__cpo6cbeginE
	.align		8
        /*0028*/ 	.dword	_ZN39_INTERNAL_d9b823ae_4_k_cu_6aaca88a_65564cuda3std3__45__cpo4cendE
	.align		8
        /*0030*/ 	.dword	_ZN39_INTERNAL_d9b823ae_4_k_cu_6aaca88a_65564cuda3std3__441_GLOBAL__N__d9b823ae_4_k_cu_6aaca88a_65566ignoreE
	.align		8
        /*0038*/ 	.dword	_ZN39_INTERNAL_d9b823ae_4_k_cu_6aaca88a_65564cuda3std3__419piecewise_constructE
	.align		8
        /*0040*/ 	.dword	_ZN39_INTERNAL_d9b823ae_4_k_cu_6aaca88a_65564cuda3std3__48in_placeE
	.align		8
        /*0048*/ 	.dword	_ZN39_INTERNAL_d9b823ae_4_k_cu_6aaca88a_65564cuda3std6ranges3__45__cpo4swapE
	.align		8
        /*0050*/ 	.dword	_ZN39_INTERNAL_d9b823ae_4_k_cu_6aaca88a_65564cuda3std6ranges3__45__cpo9iter_moveE
	.align		8
        /*0058*/ 	.dword	_ZN39_INTERNAL_d9b823ae_4_k_cu_6aaca88a_65564cute7productE
	.align		8
        /*0060*/ 	.dword	_ZN39_INTERNAL_d9b823ae_4_k_cu_6aaca88a_65564cute1_E
	.align		8
        /*0068*/ 	.dword	$str$22
	.align		8
        /*0070*/ 	.dword	$str$23


//--------------------- .text._ZN7cutlass13device_kernelINS_4gemm6kernel13GemmUniversalIN4cute5tupleIJiiiiEEENS1_10collective13CollectiveMmaINS1_34MainloopSm90TmaGmmaWarpSpecializedILi5ENS5_IJNS4_1CILi1EEENSA_ILi2EEESB_EEENS1_35KernelTmaWarpSpecializedCooperativeEEENS5_IJNSA_ILi256EEENSA_ILi128EEENSA_ILi32EEEEEENS_10tfloat32_tENS5_IJlSB_lEEESK_SL_NS4_8TiledMMAINS4_8MMA_AtomIJNS4_4SM904GMMA30MMA_64x128x8_F32TF32TF32_SS_TNILNSP_7ScaleInE1ELSR_1EEEEEENS4_6LayoutINS5_IJSC_SB_SB_EEENS5_IJSB_NSA_ILi0EEESW_EEEEENS5_IJNS4_10UnderscoreESZ_SZ_EEEEENS4_23SM90_TMA_LOAD_MULTICASTENS4_14ComposedLayoutINS4_7SwizzleILi3ELi4ELi3EEENS4_18smem_ptr_flag_bitsILi32EEENSU_INS5_IJNSA_ILi8EEESI_EEENS5_IJSI_SB_EEEEEEEvNS4_8identityENS4_13SM90_TMA_LOADES1C_vS1D_EENS_8epilogue10collective6detail29Sm90TmaWarpSpecializedAdapterINS1H_15DefaultEpilogueISK_SL_SL_NS1G_6thread17LinearCombinationISK_Li1EffLNS1L_9ScaleType4KindE0ELNS_15FloatRoundStyleE2ESK_EENS1_15EpilogueDefaultEEEEEvvEEEEvNT_6ParamsE --------------------------
	.section	.text._ZN7cutlass13device_kernelINS_4gemm6kernel13GemmUniversalIN4cute5tupleIJiiiiEEENS1_10collective13CollectiveMmaINS1_34MainloopSm90TmaGmmaWarpSpecializedILi5ENS5_IJNS4_1CILi1EEENSA_ILi2EEESB_EEENS1_35KernelTmaWarpSpecializedCooperativeEEENS5_IJNSA_ILi256EEENSA_ILi128EEENSA_ILi32EEEEEENS_10tfloat32_tENS5_IJlSB_lEEESK_SL_NS4_8TiledMMAINS4_8MMA_AtomIJNS4_4SM904GMMA30MMA_64x128x8_F32TF32TF32_SS_TNILNSP_7ScaleInE1ELSR_1EEEEEENS4_6LayoutINS5_IJSC_SB_SB_EEENS5_IJSB_NSA_ILi0EEESW_EEEEENS5_IJNS4_10UnderscoreESZ_SZ_EEEEENS4_23SM90_TMA_LOAD_MULTICASTENS4_14ComposedLayoutINS4_7SwizzleILi3ELi4ELi3EEENS4_18smem_ptr_flag_bitsILi32EEENSU_INS5_IJNSA_ILi8EEESI_EEENS5_IJSI_SB_EEEEEEEvNS4_8identityENS4_13SM90_TMA_LOADES1C_vS1D_EENS_8epilogue10collective6detail29Sm90TmaWarpSpecializedAdapterINS1H_15DefaultEpilogueISK_SL_SL_NS1G_6thread17LinearCombinationISK_Li1EffLNS1L_9ScaleType4KindE0ELNS_15FloatRoundStyleE2ESK_EENS1_15EpilogueDefaultEEEEEvvEEEEvNT_6ParamsE,"ax",@progbits
	.align	128
.text._ZN7cutlass13device_kernelINS_4gemm6kernel13GemmUniversalIN4cute5tupleIJiiiiEEENS1_10collective13CollectiveMmaINS1_34MainloopSm90TmaGmmaWarpSpecializedILi5ENS5_IJNS4_1CILi1EEENSA_ILi2EEESB_EEENS1_35KernelTmaWarpSpecializedCooperativeEEENS5_IJNSA_ILi256EEENSA_ILi128EEENSA_ILi32EEEEEENS_10tfloat32_tENS5_IJlSB_lEEESK_SL_NS4_8TiledMMAINS4_8MMA_AtomIJNS4_4SM904GMMA30MMA_64x128x8_F32TF32TF32_SS_TNILNSP_7ScaleInE1ELSR_1EEEEEENS4_6LayoutINS5_IJSC_SB_SB_EEENS5_IJSB_NSA_ILi0EEESW_EEEEENS5_IJNS4_10UnderscoreESZ_SZ_EEEEENS4_23SM90_TMA_LOAD_MULTICASTENS4_14ComposedLayoutINS4_7SwizzleILi3ELi4ELi3EEENS4_18smem_ptr_flag_bitsILi32EEENSU_INS5_IJNSA_ILi8EEESI_EEENS5_IJSI_SB_EEEEEEEvNS4_8identityENS4_13SM90_TMA_LOADES1C_vS1D_EENS_8epilogue10collective6detail29Sm90TmaWarpSpecializedAdapterINS1H_15DefaultEpilogueISK_SL_SL_NS1G_6thread17LinearCombinationISK_Li1EffLNS1L_9ScaleType4KindE0ELNS_15FloatRoundStyleE2ESK_EENS1_15EpilogueDefaultEEEEEvvEEEEvNT_6ParamsE:
        .type           _ZN7cutlass13device_kernelINS_4gemm6kernel13GemmUniversalIN4cute5tupleIJiiiiEEENS1_10collective13CollectiveMmaINS1_34MainloopSm90TmaGmmaWarpSpecializedILi5ENS5_IJNS4_1CILi1EEENSA_ILi2EEESB_EEENS1_35KernelTmaWarpSpecializedCooperativeEEENS5_IJNSA_ILi256EEENSA_ILi128EEENSA_ILi32EEEEEENS_10tfloat32_tENS5_IJlSB_lEEESK_SL_NS4_8TiledMMAINS4_8MMA_AtomIJNS4_4SM904GMMA30MMA_64x128x8_F32TF32TF32_SS_TNILNSP_7ScaleInE1ELSR_1EEEEEENS4_6LayoutINS5_IJSC_SB_SB_EEENS5_IJSB_NSA_ILi0EEESW_EEEEENS5_IJNS4_10UnderscoreESZ_SZ_EEEEENS4_23SM90_TMA_LOAD_MULTICASTENS4_14ComposedLayoutINS4_7SwizzleILi3ELi4ELi3EEENS4_18smem_ptr_flag_bitsILi32EEENSU_INS5_IJNSA_ILi8EEESI_EEENS5_IJSI_SB_EEEEEEEvNS4_8identityENS4_13SM90_TMA_LOADES1C_vS1D_EENS_8epilogue10collective6detail29Sm90TmaWarpSpecializedAdapterINS1H_15DefaultEpilogueISK_SL_SL_NS1G_6thread17LinearCombinationISK_Li1EffLNS1L_9ScaleType4KindE0ELNS_15FloatRoundStyleE2ESK_EENS1_15EpilogueDefaultEEEEEvvEEEEvNT_6ParamsE,@function
        .size           _ZN7cutlass13device_kernelINS_4gemm6kernel13GemmUniversalIN4cute5tupleIJiiiiEEENS1_10collective13CollectiveMmaINS1_34MainloopSm90TmaGmmaWarpSpecializedILi5ENS5_IJNS4_1CILi1EEENSA_ILi2EEESB_EEENS1_35KernelTmaWarpSpecializedCooperativeEEENS5_IJNSA_ILi256EEENSA_ILi128EEENSA_ILi32EEEEEENS_10tfloat32_tENS5_IJlSB_lEEESK_SL_NS4_8TiledMMAINS4_8MMA_AtomIJNS4_4SM904GMMA30MMA_64x128x8_F32TF32TF32_SS_TNILNSP_7ScaleInE1ELSR_1EEEEEENS4_6LayoutINS5_IJSC_SB_SB_EEENS5_IJSB_NSA_ILi0EEESW_EEEEENS5_IJNS4_10UnderscoreESZ_SZ_EEEEENS4_23SM90_TMA_LOAD_MULTICASTENS4_14ComposedLayoutINS4_7SwizzleILi3ELi4ELi3EEENS4_18smem_ptr_flag_bitsILi32EEENSU_INS5_IJNSA_ILi8EEESI_EEENS5_IJSI_SB_EEEEEEEvNS4_8identityENS4_13SM90_TMA_LOADES1C_vS1D_EENS_8epilogue10collective6detail29Sm90TmaWarpSpecializedAdapterINS1H_15DefaultEpilogueISK_SL_SL_NS1G_6thread17LinearCombinationISK_Li1EffLNS1L_9ScaleType4KindE0ELNS_15FloatRoundStyleE2ESK_EENS1_15EpilogueDefaultEEEEEvvEEEEvNT_6ParamsE,(.L_x_327 - _ZN7cutlass13device_kernelINS_4gemm6kernel13GemmUniversalIN4cute5tupleIJiiiiEEENS1_10collective13CollectiveMmaINS1_34MainloopSm90TmaGmmaWarpSpecializedILi5ENS5_IJNS4_1CILi1EEENSA_ILi2EEESB_EEENS1_35KernelTmaWarpSpecializedCooperativeEEENS5_IJNSA_ILi256EEENSA_ILi128EEENSA_ILi32EEEEEENS_10tfloat32_tENS5_IJlSB_lEEESK_SL_NS4_8TiledMMAINS4_8MMA_AtomIJNS4_4SM904GMMA30MMA_64x128x8_F32TF32TF32_SS_TNILNSP_7ScaleInE1ELSR_1EEEEEENS4_6LayoutINS5_IJSC_SB_SB_EEENS5_IJSB_NSA_ILi0EEESW_EEEEENS5_IJNS4_10UnderscoreESZ_SZ_EEEEENS4_23SM90_TMA_LOAD_MULTICASTENS4_14ComposedLayoutINS4_7SwizzleILi3ELi4ELi3EEENS4_18smem_ptr_flag_bitsILi32EEENSU_INS5_IJNSA_ILi8EEESI_EEENS5_IJSI_SB_EEEEEEEvNS4_8identityENS4_13SM90_TMA_LOADES1C_vS1D_EENS_8epilogue10collective6detail29Sm90TmaWarpSpecializedAdapterINS1H_15DefaultEpilogueISK_SL_SL_NS1G_6thread17LinearCombinationISK_Li1EffLNS1L_9ScaleType4KindE0ELNS_15FloatRoundStyleE2ESK_EENS1_15EpilogueDefaultEEEEEvvEEEEvNT_6ParamsE)
        .other          _ZN7cutlass13device_kernelINS_4gemm6kernel13GemmUniversalIN4cute5tupleIJiiiiEEENS1_10collective13CollectiveMmaINS1_34MainloopSm90TmaGmmaWarpSpecializedILi5ENS5_IJNS4_1CILi1EEENSA_ILi2EEESB_EEENS1_35KernelTmaWarpSpecializedCooperativeEEENS5_IJNSA_ILi256EEENSA_ILi128EEENSA_ILi32EEEEEENS_10tfloat32_tENS5_IJlSB_lEEESK_SL_NS4_8TiledMMAINS4_8MMA_AtomIJNS4_4SM904GMMA30MMA_64x128x8_F32TF32TF32_SS_TNILNSP_7ScaleInE1ELSR_1EEEEEENS4_6LayoutINS5_IJSC_SB_SB_EEENS5_IJSB_NSA_ILi0EEESW_EEEEENS5_IJNS4_10UnderscoreESZ_SZ_EEEEENS4_23SM90_TMA_LOAD_MULTICASTENS4_14ComposedLayoutINS4_7SwizzleILi3ELi4ELi3EEENS4_18smem_ptr_flag_bitsILi32EEENSU_INS5_IJNSA_ILi8EEESI_EEENS5_IJSI_SB_EEEEEEEvNS4_8identityENS4_13SM90_TMA_LOADES1C_vS1D_EENS_8epilogue10collective6detail29Sm90TmaWarpSpecializedAdapterINS1H_15DefaultEpilogueISK_SL_SL_NS1G_6thread17LinearCombinationISK_Li1EffLNS1L_9ScaleType4KindE0ELNS_15FloatRoundStyleE2ESK_EENS1_15EpilogueDefaultEEEEEvvEEEEvNT_6ParamsE,@"STO_CUDA_ENTRY STV_DEFAULT"
_ZN7cutlass13device_kernelINS_4gemm6kernel13GemmUniversalIN4cute5tupleIJiiiiEEENS1_10collective13CollectiveMmaINS1_34MainloopSm90TmaGmmaWarpSpecializedILi5ENS5_IJNS4_1CILi1EEENSA_ILi2EEESB_EEENS1_35KernelTmaWarpSpecializedCooperativeEEENS5_IJNSA_ILi256EEENSA_ILi128EEENSA_ILi32EEEEEENS_10tfloat32_tENS5_IJlSB_lEEESK_SL_NS4_8TiledMMAINS4_8MMA_AtomIJNS4_4SM904GMMA30MMA_64x128x8_F32TF32TF32_SS_TNILNSP_7ScaleInE1ELSR_1EEEEEENS4_6LayoutINS5_IJSC_SB_SB_EEENS5_IJSB_NSA_ILi0EEESW_EEEEENS5_IJNS4_10UnderscoreESZ_SZ_EEEEENS4_23SM90_TMA_LOAD_MULTICASTENS4_14ComposedLayoutINS4_7SwizzleILi3ELi4ELi3EEENS4_18smem_ptr_flag_bitsILi32EEENSU_INS5_IJNSA_ILi8EEESI_EEENS5_IJSI_SB_EEEEEEEvNS4_8identityENS4_13SM90_TMA_LOADES1C_vS1D_EENS_8epilogue10collective6detail29Sm90TmaWarpSpecializedAdapterINS1H_15DefaultEpilogueISK_SL_SL_NS1G_6thread17LinearCombinationISK_Li1EffLNS1L_9ScaleType4KindE0ELNS_15FloatRoundStyleE2ESK_EENS1_15EpilogueDefaultEEEEEvvEEEEvNT_6ParamsE:
[----:B------:R-:W0:Y:S01]  /*0000*/  LDC R1, c[0x0][0x28] ;  /* 0x00000a00ff017b82 */ /* 0x000e220000000800 */
[----:B------:R-:W1:Y:S01]  /*0010*/  S2R R18, SR_TID.X ;  /* 0x0000000000127919 */ /* 0x000e620000002100 */
[----:B------:R-:W-:Y:S01]  /*0020*/  ELECT P0, URZ, PT ;  /* 0x00000000003f782f */ /* 0x000fe20003800000 */
[----:B------:R-:W-:Y:S01]  /*0030*/  BSSY B0, `(.L_x_0) ;  /* 0x000000f000007945 */ /* 0x000fe20003800000 */
[--C-:B-1----:R-:W-:Y:S02]  /*0040*/  SHF.R.U32.HI R0, RZ, 0x5, R18.reuse ;  /* 0x00000005ff007819 */ /* 0x102fe40000011612 */
[----:B------:R-:W-:-:S03]  /*0050*/  SHF.R.U32.HI R3, RZ, 0x7, R18 ;  /* 0x00000007ff037819 */ /* 0x000fc60000011612 */
[----:B------:R-:W1:Y:S04]  /*0060*/  SHFL.IDX PT, R2, R0, RZ, 0x1f ;  /* 0x00001fff00027589 */ /* 0x000e6800000e0000 */
[----:B------:R2:W3:Y:S01]  /*0070*/  SHFL.IDX PT, R5, R3, RZ, 0x1f ;  /* 0x00001fff03057589 */ /* 0x0004e200000e0000 */
[----:B-1----:R-:W-:-:S13]  /*0080*/  ISETP.NE.OR P0, PT, R2, RZ, !P0 ;  /* 0x000000ff0200720c */ /* 0x002fda0004705670 */
[----:B0-23--:R-:W-:Y:S05]  /*0090*/  @P0 BRA `(.L_x_1) ;  /* 0x0000000000200947 */ /* 0x00dfea0003800000 */
[----:B------:R-:W-:Y:S02]  /*00a0*/  ULDC.64 UR4, c[0x0][0x198] ;  /* 0x0000660000047ab9 */ /* 0x000fe40000000a00 */
[----:B------:R-:W-:Y:S02]  /*00b0*/  UIADD3 UR6, UP0, UR4, 0xf0, URZ ;  /* 0x000000f004067890 */ /* 0x000fe4000ff1e03f */
[----:B------:R-:W-:Y:S02]  /*00c0*/  UIADD3 UR4, UP1, UR4, 0x1f0, URZ ;  /* 0x000001f004047890 */ /* 0x000fe4000ff3e03f */
[----:B------:R-:W-:Y:S02]  /*00d0*/  UIADD3.X UR7, URZ, UR5, URZ, UP0, !UPT ;  /* 0x000000053f077290 */ /* 0x000fe400087fe43f */
[----:B------:R-:W-:-:S07]  /*00e0*/  UIADD3.X UR5, URZ, UR5, URZ, UP1, !UPT ;  /* 0x000000053f057290 */ /* 0x000fce0008ffe43f */
[----:B------:R0:W-:Y:S02]  /*00f0*/  UTMACCTL.PF [UR6] ;  /* 0x00000000060079b9 */ /* 0x0001e40008040000 */
[----:B------:R0:W-:Y:S02]  /*0100*/  UTMACCTL.PF [UR4] ;  /* 0x00000000040079b9 */ /* 0x0001e40008040000 */
[----:B0-----:R-:W-:Y:S01]  /*0110*/  NOP ;  /* 0x0000000000007918 */ /* 0x001fe20000000000 */
.L_x_1:
[----:B------:R-:W-:Y:S05]  /*0120*/  BSYNC B0 ;  /* 0x0000000000007941 */ /* 0x000fea0003800000 */
.L_x_0:
[----:B------:R-:W0:Y:S02]  /*0130*/  SHFL.IDX PT, R3, R0, RZ, 0x1f ;  /* 0x00001fff00037589 */ /* 0x000e2400000e0000 */
[----:B0-----:R-:W-:-:S13]  /*0140*/  ISETP.NE.AND P0, PT, R3, RZ, PT ;  /* 0x000000ff0300720c */ /* 0x001fda0003f05270 */
[----:B------:R-:W-:Y:S05]  /*0150*/  @P0 BRA `(.L_x_2) ;  /* 0x0000000000600947 */ /* 0x000fea0003800000 */
[----:B------:R-:W0:Y:S01]  /*0160*/  S2UR UR8, SR_CgaCtaId ;  /* 0x00000000000879c3 */ /* 0x000e220000008800 */
[----:B------:R-:W-:Y:S01]  /*0170*/  UMOV UR4, 0x400 ;  /* 0x0000040000047882 */ /* 0x000fe20000000000 */
[----:B------:R-:W-:Y:S01]  /*0180*/  UMOV UR5, 0x1 ;  /* 0x0000000100057882 */ /* 0x000fe20000000000 */
[----:B------:R-:W-:Y:S01]  /*0190*/  UMOV UR6, 0x4 ;  /* 0x0000000400067882 */ /* 0x000fe20000000000 */
[----:B------:R-:W-:Y:S01]  /*01a0*/  ELECT P0, URZ, PT ;  /* 0x00000000003f782f */ /* 0x000fe20003800000 */
[----:B------:R-:W-:-:S04]  /*01b0*/  UIADD3 UR6, -UR6, 0x100000, URZ ;  /* 0x0010000006067890 */ /* 0x000fc8000fffe13f */
[----:B------:R-:W-:Y:S02]  /*01c0*/  USHF.L.U32 UR7, UR6, 0xb, URZ ;  /* 0x0000000b06077899 */ /* 0x000fe4000800063f */
[----:B------:R-:W-:Y:S02]  /*01d0*/  USHF.L.U32 UR6, UR6, 0x1, URZ ;  /* 0x0000000106067899 */ /* 0x000fe4000800063f */
[----:B0-----:R-:W-:Y:S02]  /*01e0*/  ULEA UR8, UR8, UR4, 0x18 ;  /* 0x0000000408087291 */ /* 0x001fe4000f8ec03f */
[----:B------:R-:W-:-:S04]  /*01f0*/  UIADD3 UR4, -UR5, 0x100000, URZ ;  /* 0x0010000005047890 */ /* 0x000fc8000fffe13f */
[----:B------:R-:W-:Y:S02]  /*0200*/  USHF.L.U32 UR5, UR4, 0xb, URZ ;  /* 0x0000000b04057899 */ /* 0x000fe4000800063f */
[----:B------:R-:W-:Y:S01]  /*0210*/  USHF.L.U32 UR4, UR4, 0x1, URZ ;  /* 0x0000000104047899 */ /* 0x000fe2000800063f */
[----:B------:R-:W0:Y:S11]  /*0220*/  FENCE.VIEW.ASYNC.S ;  /* 0x00000000000073c6 */ /* 0x000e360000000000 */
[----:B0-----:R0:W1:Y:S01]  /*0230*/  SYNCS.EXCH.64 URZ, [UR8], UR4 ;  /* 0x00000004083f75b2 */ /* 0x0010620008000100 */
[----:B------:R0:W2:Y:S01]  /*0240*/  SYNCS.EXCH.64 URZ, [UR8+0x28], UR6 ;  /* 0x00002806083f75b2 */ /* 0x0000a20008000100 */
[----:B------:R0:W3:Y:S01]  /*0250*/  SYNCS.EXCH.64 URZ, [UR8+0x8], UR4 ;  /* 0x00000804083f75b2 */ /* 0x0000e20008000100 */
[----:B------:R0:W4:Y:S01]  /*0260*/  SYNCS.EXCH.64 URZ, [UR8+0x30], UR6 ;  /* 0x00003006083f75b2 */ /* 0x0001220008000100 */
[----:B------:R0:W0:Y:S01]  /*0270*/  SYNCS.EXCH.64 URZ, [UR8+0x10], UR4 ;  /* 0x00001004083f75b2 */ /* 0x0000220008000100 */
[----:B------:R0:W0:Y:S01]  /*0280*/  SYNCS.EXCH.64 URZ, [UR8+0x38], UR6 ;  /* 0x00003806083f75b2 */ /* 0x0000220008000100 */
[----:B------:R0:W0:Y:S01]  /*0290*/  SYNCS.EXCH.64 URZ, [UR8+0x18], UR4 ;  /* 0x00001804083f75b2 */ /* 0x0000220008000100 */
[----:B------:R0:W0:Y:S01]  /*02a0*/  SYNCS.EXCH.64 URZ, [UR8+0x40], UR6 ;  /* 0x00004006083f75b2 */ /* 0x0000220008000100 */
[----:B------:R0:W0:Y:S01]  /*02b0*/  SYNCS.EXCH.64 URZ, [UR8+0x20], UR4 ;  /* 0x00002004083f75b2 */ /* 0x0000220008000100 */
[----:B------:R0:W0:Y:S01]  /*02c0*/  SYNCS.EXCH.64 URZ, [UR8+0x48], UR6 ;  /* 0x00004806083f75b2 */ /* 0x0000220008000100 */
[----:B------:R-:W-:Y:S01]  /*02d0*/  NOP ;  /* 0x0000000000007918 */ /* 0x000fe20000000000 */
.L_x_2:
[----:B------:R-:W5:Y:S01]  /*02e0*/  SHFL.IDX PT, R0, R0, RZ, 0x1f ;  /* 0x00001fff00007589 */ /* 0x000f6200000e0000 */
[----:B------:R-:W-:Y:S01]  /*02f0*/  SHF.R.S32.HI R7, RZ, 0x1f, R18 ;  /* 0x0000001fff077819 */ /* 0x000fe20000011412 */
[----:B0-----:R-:W0:Y:S01]  /*0300*/  S2UR UR8, SR_CTAID.X ;  /* 0x00000000000879c3 */ /* 0x001e220000002500 */
[----:B------:R-:W-:Y:S01]  /*0310*/  ELECT P0, URZ, PT ;  /* 0x00000000003f782f */ /* 0x000fe20003800000 */
[----:B------:R-:W1:Y:S01]  /*0320*/  S2R R4, SR_CTAID.Y ;  /* 0x0000000000047919 */ /* 0x000e620000002600 */
[----:B------:R-:W-:Y:S01]  /*0330*/  LEA.HI R7, R7, R18, RZ, 0x7 ;  /* 0x0000001207077211 */ /* 0x000fe200078f38ff */
[----:B------:R-:W-:Y:S01]  /*0340*/  ULDC UR4, c[0x0][0x154] ;  /* 0x0000550000047ab9 */ /* 0x000fe20000000800 */
[----:B------:R-:W-:Y:S01]  /*0350*/  SHF.R.S32.HI R8, RZ, 0x1f, R3 ;  /* 0x0000001fff087819 */ /* 0x000fe20000011403 */
[----:B------:R-:W-:Y:S01]  /*0360*/  NOP ;  /* 0x0000000000007918 */ /* 0x000fe20000000000 */
[----:B------:R-:W-:Y:S01]  /*0370*/  LOP3.LUT R7, R7, 0xffffff80, RZ, 0xc0, !PT ;  /* 0xffffff8007077812 */ /* 0x000fe200078ec0ff */
[----:B------:R-:W2:Y:S01]  /*0380*/  LDC R12, c[0x0][0x140] ;  /* 0x00005000ff0c7b82 */ /* 0x000ea20000000800 */
[----:B------:R-:W-:Y:S01]  /*0390*/  LEA.HI R8, R8, R3, RZ, 0x2 ;  /* 0x0000000308087211 */ /* 0x000fe200078f10ff */
[----:B------:R-:W-:-:S02]  /*03a0*/  NOP ;  /* 0x0000000000007918 */ /* 0x000fc40000000000 */
[----:B------:R-:W-:Y:S01]  /*03b0*/  IMAD.IADD R6, R18, 0x1, -R7 ;  /* 0x0000000112067824 */ /* 0x000fe200078e0a07 */
[----:B------:R-:W-:-:S03]  /*03c0*/  LOP3.LUT R8, R8, 0x3ffffffc, RZ, 0xc0, !PT ;  /* 0x3ffffffc08087812 */ /* 0x000fc600078ec0ff */
[----:B------:R-:W3:Y:S01]  /*03d0*/  LDC R10, c[0x0][0x144] ;  /* 0x00005100ff0a7b82 */ /* 0x000ee20000000800 */
[----:B------:R-:W-:Y:S02]  /*03e0*/  SHF.R.S32.HI R7, RZ, 0x1f, R6 ;  /* 0x0000001fff077819 */ /* 0x000fe40000011406 */
[----:B------:R-:W-:Y:S02]  /*03f0*/  LOP3.LUT P2, RZ, R6, 0x7, RZ, 0xc0, !PT ;  /* 0x0000000706ff7812 */ /* 0x000fe4000784c0ff */
[----:B------:R-:W-:Y:S01]  /*0400*/  LEA.HI R7, R7, R6, RZ, 0x3 ;  /* 0x0000000607077211 */ /* 0x000fe200078f18ff */
[----:B------:R-:W-:Y:S01]  /*0410*/  VIADD R6, R5, 0xffffffff ;  /* 0xffffffff05067836 */ /* 0x000fe20000000000 */
[----:B-----5:R-:W-:Y:S02]  /*0420*/  ISETP.NE.OR P0, PT, R0, RZ, !P0 ;  /* 0x000000ff0000720c */ /* 0x020fe40004705670 */
[--C-:B------:R-:W-:Y:S02]  /*0430*/  SHF.R.S32.HI R0, RZ, 0x3, R7.reuse ;  /* 0x00000003ff007819 */ /* 0x100fe40000011407 */
[----:B------:R-:W-:-:S02]  /*0440*/  SHF.R.S32.HI R7, RZ, 0x1f, R7 ;  /* 0x0000001fff077819 */ /* 0x000fc40000011407 */
[----:B------:R-:W-:Y:S02]  /*0450*/  ISETP.GE.U32.AND P5, PT, R6, 0x2, PT ;  /* 0x000000020600780c */ /* 0x000fe40003fa6070 */
[----:B------:R-:W-:Y:S02]  /*0460*/  LEA.HI R7, R7, R0, RZ, 0x2 ;  /* 0x0000000007077211 */ /* 0x000fe400078f10ff */
[----:B--2---:R-:W-:Y:S02]  /*0470*/  ISETP.EQ.U32.AND P3, PT, R12, 0x1, PT ;  /* 0x000000010c00780c */ /* 0x004fe40003f62070 */
[----:B-1----:R-:W-:Y:S01]  /*0480*/  I2FP.F32.U32 R9, R4 ;  /* 0x0000000400097245 */ /* 0x002fe20000201000 */
[----:B------:R-:W-:Y:S01]  /*0490*/  VOTEU.ALL UP0, P0 ;  /* 0x00000000003f7886 */ /* 0x000fe20000000000 */
[----:B------:R-:W-:Y:S01]  /*04a0*/  LOP3.LUT R7, R7, 0xfffffffc, RZ, 0xc0, !PT ;  /* 0xfffffffc07077812 */ /* 0x000fe200078ec0ff */
[----:B------:R-:W-:Y:S02]  /*04b0*/  VOTEU.ALL UP1, P0 ;  /* 0x00000000003f7886 */ /* 0x000fe40000020000 */
[----:B------:R-:W-:Y:S01]  /*04c0*/  FMUL R11, R9, UR4 ;  /* 0x00000004090b7c20 */ /* 0x000fe20008400000 */
[----:B------:R-:W-:Y:S01]  /*04d0*/  IMAD.IADD R9, R3, 0x1, -R8 ;  /* 0x0000000103097824 */ /* 0x000fe200078e0a08 */
[----:B0-----:R-:W-:Y:S01]  /*04e0*/  I2FP.F32.U32 R8, UR8 ;  /* 0x0000000800087c45 */ /* 0x001fe20008201000 */
[----:B------:R-:W-:Y:S01]  /*04f0*/  IMAD.IADD R0, R0, 0x1, -R7 ;  /* 0x0000000100007824 */ /* 0x000fe200078e0a07 */
[----:B------:R-:W0:Y:S01]  /*0500*/  @!UP0 S2UR UR7, SR_CgaCtaId ;  /* 0x00000000000789c3 */ /* 0x000e220000008800 */
[----:B------:R-:W-:Y:S01]  /*0510*/  ULDC UR4, c[0x0][0x150] ;  /* 0x0000540000047ab9 */ /* 0x000fe20000000800 */
[----:B------:R-:W1:Y:S01]  /*0520*/  F2I.U32.TRUNC.NTZ R11, R11 ;  /* 0x0000000b000b7305 */ /* 0x000e62000020f000 */
[----:B------:R-:W-:Y:S01]  /*0530*/  FMUL R8, R8, UR4 ;  /* 0x0000000408087c20 */ /* 0x000fe20008400000 */
[----:B------:R-:W-:Y:S01]  /*0540*/  SHF.R.S32.HI R3, RZ, 0x1f, R2 ;  /* 0x0000001fff037819 */ /* 0x000fe20000011402 */
[----:B------:R-:W-:Y:S01]  /*0550*/  IMAD R9, R9, 0x4, R0 ;  /* 0x0000000409097824 */ /* 0x000fe200078e0200 */
[----:B------:R-:W-:Y:S01]  /*0560*/  UMOV UR4, 0x20 ;  /* 0x0000002000047882 */ /* 0x000fe20000000000 */
[----:B------:R-:W-:Y:S01]  /*0570*/  @!UP0 UMOV UR6, 0x400 ;  /* 0x0000040000068882 */ /* 0x000fe20000000000 */
[----:B------:R-:W2:Y:S01]  /*0580*/  LDC R7, c[0x0][0x148] ;  /* 0x00005200ff077b82 */ /* 0x000ea20000000800 */
[----:B------:R-:W-:Y:S01]  /*0590*/  LEA.HI R3, R3, R2, RZ, 0x2 ;  /* 0x0000000203037211 */ /* 0x000fe200078f10ff */
[----:B------:R-:W5:Y:S01]  /*05a0*/  F2I.U32.TRUNC.NTZ R8, R8 ;  /* 0x0000000800087305 */ /* 0x000f62000020f000 */
[----:B------:R-:W-:Y:S01]  /*05b0*/  IMAD.SHL.U32 R22, R9, 0x4, RZ ;  /* 0x0000000409167824 */ /* 0x000fe200078e00ff */
[----:B------:R-:W-:-:S04]  /*05c0*/  @!UP0 UIADD3 UR4, -UR4, 0x100000, URZ ;  /* 0x0010000004048890 */ /* 0x000fc8000fffe13f */
[----:B------:R-:W-:Y:S02]  /*05d0*/  @!UP0 USHF.L.U32 UR5, UR4, 0xb, URZ ;  /* 0x0000000b04058899 */ /* 0x000fe4000800063f */
[----:B------:R-:W-:Y:S01]  /*05e0*/  @!UP0 USHF.L.U32 UR4, UR4, 0x1, URZ ;  /* 0x0000000104048899 */ /* 0x000fe2000800063f */
[----:B------:R-:W-:Y:S02]  /*05f0*/  LOP3.LUT R3, R3, 0xfffffffc, RZ, 0xc0, !PT ;  /* 0xfffffffc03037812 */ /* 0x000fe400078ec0ff */
[----:B------:R-:W-:Y:S01]  /*0600*/  LOP3.LUT R22, R9, 0xc, R22, 0x78, !PT ;  /* 0x0000000c09167812 */ /* 0x000fe200078e7816 */
[----:B-1----:R-:W-:Y:S02]  /*0610*/  IMAD.MOV R21, RZ, RZ, -R11 ;  /* 0x000000ffff157224 */ /* 0x002fe400078e0a0b */
[----:B------:R-:W-:Y:S01]  /*0620*/  IMAD.IADD R0, R2, 0x1, -R3 ;  /* 0x0000000102007824 */ /* 0x000fe200078e0a03 */
[----:B0-----:R-:W-:Y:S01]  /*0630*/  @!UP0 ULEA UR6, UR7, UR6, 0x18 ;  /* 0x0000000607068291 */ /* 0x001fe2000f8ec03f */
[----:B-----5:R-:W-:-:S03]  /*0640*/  IMAD.MOV R3, RZ, RZ, -R8 ;  /* 0x000000ffff037224 */ /* 0x020fc600078e0a08 */
[----:B------:R-:W-:Y:S01]  /*0650*/  ISETP.NE.AND P1, PT, R0, 0x3, PT ;  /* 0x000000030000780c */ /* 0x000fe20003f25270 */
[----:B------:R-:W-:Y:S01]  /*0660*/  VOTEU.ALL UP0, P0 ;  /* 0x00000000003f7886 */ /* 0x000fe20000000000 */
[----:B------:R-:W-:Y:S01]  /*0670*/  ISETP.LT.U32.AND P0, PT, R22, 0x2, !P2 ;  /* 0x000000021600780c */ /* 0x000fe20005701070 */
[----:B---3--:R-:W-:Y:S01]  /*0680*/  IMAD R3, R10, R3, UR8 ;  /* 0x000000080a037e24 */ /* 0x008fe2000f8e0203 */
[----:B------:R-:W-:Y:S01]  /*0690*/  ISETP.EQ.OR P1, PT, R0, RZ, !P1 ;  /* 0x000000ff0000720c */ /* 0x000fe20004f22670 */
[----:B--2---:R-:W-:Y:S01]  /*06a0*/  IMAD R9, R7, R21, R4 ;  /* 0x0000001507097224 */ /* 0x004fe200078e0204 */
[C---:B------:R-:W-:Y:S02]  /*06b0*/  ISETP.NE.AND P2, PT, R5.reuse, RZ, PT ;  /* 0x000000ff0500720c */ /* 0x040fe40003f45270 */
[----:B------:R-:W-:Y:S01]  /*06c0*/  ISETP.EQ.AND P1, PT, R5, RZ, P1 ;  /* 0x000000ff0500720c */ /* 0x000fe20000f22270 */
[----:B------:R-:W0:Y:S02]  /*06d0*/  FENCE.VIEW.ASYNC.S ;  /* 0x00000000000073c6 */ /* 0x000e240000000000 */
[----:B0-----:R0:W1:Y:S01]  /*06e0*/  @!UP0 SYNCS.EXCH.64 URZ, [UR6+0x60], UR4 ;  /* 0x00006004063f85b2 */ /* 0x0010620008000100 */
[----:B------:R-:W-:-:S02]  /*06f0*/  ISETP.NE.AND P4, PT, R9, R22, PT ;  /* 0x000000160900720c */ /* 0x000fc40003f85270 */
[----:B------:R-:W-:Y:S02]  /*0700*/  SEL R19, RZ, 0x1, !P1 ;  /* 0x00000001ff137807 */ /* 0x000fe40004800000 */
[----:B------:R-:W-:Y:S02]  /*0710*/  ISETP.EQ.OR P4, PT, R3, RZ, !P4 ;  /* 0x000000ff0300720c */ /* 0x000fe40006782670 */
[----:B------:R-:W-:Y:S02]  /*0720*/  SEL R19, R19, 0x2, P5 ;  /* 0x0000000213137807 */ /* 0x000fe40002800000 */
[----:B------:R-:W-:-:S04]  /*0730*/  PLOP3.LUT P0, PT, P0, P4, PT, 0x80, 0x0 ;  /* 0x000000000000781c */ /* 0x000fc80000709070 */
[----:B------:R-:W-:Y:S01]  /*0740*/  P2R R156, PR, RZ, 0x1 ;  /* 0x00000001ff9c7803 */ /* 0x000fe20000000000 */
[----:B------:R0:W2:Y:S01]  /*0750*/  @!UP1 SYNCS.EXCH.64 URZ, [UR6+0x68], UR4 ;  /* 0x00006804063f95b2 */ /* 0x0000a20008000100 */
[----:B------:R-:W-:Y:S01]  /*0760*/  NOP ;  /* 0x0000000000007918 */ /* 0x000fe20000000000 */
[----:B------:R-:W-:Y:S06]  /*0770*/  @!P3 BRA `(.L_x_3) ;  /* 0x000000000008b947 */ /* 0x000fec0003800000 */
[----:B-12-4-:R-:W-:Y:S01]  /*0780*/  UCGABAR_ARV ;  /* 0x00000000000079c7 */ /* 0x016fe20008000000 */
[----:B------:R-:W-:Y:S05]  /*0790*/  BRA `(.L_x_4) ;  /* 0x0000000000047947 */ /* 0x000fea0003800000 */
.L_x_3:
[----:B-12-4-:R-:W-:Y:S01]  /*07a0*/  NOP ;  /* 0x0000000000007918 */ /* 0x016fe20000000000 */
.L_x_4:
[----:B------:R-:W1:Y:S01]  /*07b0*/  LDC R2, c[0x0][0x65c] ;  /* 0x00019700ff027b82 */ /* 0x000e620000000800 */
[----:B------:R-:W-:Y:S02]  /*07c0*/  IMAD.U32 R8, RZ, RZ, UR8 ;  /* 0x00000008ff087e24 */ /* 0x000fe4000f8e00ff */
[----:B------:R-:W-:Y:S01]  /*07d0*/  IMAD.MOV.U32 R9, RZ, RZ, RZ ;  /* 0x000000ffff097224 */ /* 0x000fe200078e00ff */
[----:B-1----:R-:W-:-:S04]  /*07e0*/  ISETP.NE.AND P1, PT, R2, 0x1, PT ;  /* 0x000000010200780c */ /* 0x002fc80003f25270 */
[----:B------:R-:W-:-:S09]  /*07f0*/  P2R R5, PR, RZ, 0x2 ;  /* 0x00000002ff057803 */ /* 0x000fd20000000000 */
[----:B------:R-:W1:Y:S01]  /*0800*/  @P1 LDC R17, c[0x0][0x10] ;  /* 0x00000400ff111b82 */ /* 0x000e620000000800 */
[----:B------:R-:W-:Y:S02]  /*0810*/  @P1 IMAD.MOV.U32 R5, RZ, RZ, RZ ;  /* 0x000000ffff051224 */ /* 0x000fe400078e00ff */
[----:B------:R-:W-:-:S05]  /*0820*/  @P1 IMAD.MOV.U32 R13, RZ, RZ, RZ ;  /* 0x000000ffff0d1224 */ /* 0x000fca00078e00ff */
[----:B------:R-:W2:Y:S01]  /*0830*/  @!P1 LDC R11, c[0x0][0xc] ;  /* 0x00000300ff0b9b82 */ /* 0x000ea20000000800 */
[----:B-1----:R-:W-:-:S04]  /*0840*/  @P1 IMAD.WIDE.U32 R16, R17, UR8, R4 ;  /* 0x0000000811101c25 */ /* 0x002fc8000f8e0004 */
[----:B------:R-:W-:Y:S02]  /*0850*/  @P1 IMAD.IADD R17, R17, 0x1, R13 ;  /* 0x0000000111111824 */ /* 0x000fe400078e020d */
[----:B--2---:R-:W-:-:S04]  /*0860*/  @!P1 IMAD.WIDE.U32 R8, R4, R11, R8 ;  /* 0x0000000b04089225 */ /* 0x004fc800078e0008 */
[----:B------:R-:W-:Y:S02]  /*0870*/  @!P1 IMAD.MOV.U32 R16, RZ, RZ, R8 ;  /* 0x000000ffff109224 */ /* 0x000fe400078e0008 */
[----:B------:R-:W-:Y:S01]  /*0880*/  @!P1 IMAD.MOV.U32 R17, RZ, RZ, R9 ;  /* 0x000000ffff119224 */ /* 0x000fe200078e0009 */
[----:B------:R-:W-:Y:S06]  /*0890*/  @!P3 BRA `(.L_x_5) ;  /* 0x00000000000cb947 */ /* 0x000fec0003800000 */
[----:B------:R-:W-:Y:S01]  /*08a0*/  UCGABAR_WAIT ;  /* 0x0000000000007dc7 */ /* 0x000fe20008000000 */
[----:B------:R-:W-:Y:S01]  /*08b0*/  CCTL.IVALL ;  /* 0x00000000ff00798f */ /* 0x000fe20002000000 */
[----:B------:R-:W-:Y:S05]  /*08c0*/  BRA `(.L_x_6) ;  /* 0x0000000000047947 */ /* 0x000fea0003800000 */
.L_x_5:
[----:B------:R-:W-:Y:S06]  /*08d0*/  BAR.SYNC.DEFER_BLOCKING 0x0 ;  /* 0x0000000000007b1d */ /* 0x000fec0000010000 */
.L_x_6:
[----:B------:R-:W-:Y:S05]  /*08e0*/  @!P2 BRA `(.L_x_7) ;  /* 0x000000a0009ca947 */ /* 0x000fea0003800000 */
[----:B------:R-:W-:-:S13]  /*08f0*/  ISETP.GT.U32.AND P0, PT, R6, 0x1, PT ;  /* 0x000000010600780c */ /* 0x000fda0003f04070 */
[----:B0-----:R-:W-:Y:S05]  /*0900*/  @P0 EXIT ;  /* 0x000000000000094d */ /* 0x001fea0003800000 */
[----:B------:R-:W-:Y:S01]  /*0910*/  ULDC.64 UR4, c[0x0][0x650] ;  /* 0x0001940000047ab9 */ /* 0x000fe20000000a00 */
[----:B------:R-:W-:Y:S01]  /*0920*/  PRMT R0, RZ, 0x7610, R0 ;  /* 0x00007610ff007816 */ /* 0x000fe20000000000 */
[----:B------:R-:W-:Y:S01]  /*0930*/  IMAD.MOV.U32 R152, RZ, RZ, -0x1 ;  /* 0xffffffffff987424 */ /* 0x000fe200078e00ff */
[----:B------:R-:W-:Y:S01]  /*0940*/  ISETP.GE.U32.AND P0, PT, R16, UR4, PT ;  /* 0x0000000410007c0c */ /* 0x000fe2000bf06070 */
[----:B------:R-:W-:Y:S02]  /*0950*/  IMAD.MOV.U32 R153, RZ, RZ, -0x1 ;  /* 0xffffffffff997424 */ /* 0x000fe400078e00ff */
[----:B------:R-:W-:Y:S01]  /*0960*/  IMAD.MOV.U32 R23, RZ, RZ, -0x1 ;  /* 0xffffffffff177424 */ /* 0x000fe200078e00ff */
[----:B------:R-:W-:-:S13]  /*0970*/  ISETP.GE.U32.AND.EX P0, PT, R17, UR5, PT, P0 ;  /* 0x0000000511007c0c */ /* 0x000fda000bf06100 */
[----:B------:R-:W-:Y:S05]  /*0980*/  @P0 BRA `(.L_x_8) ;  /* 0x00000004002c0947 */ /* 0x000fea0003800000 */
[----:B------:R-:W0:Y:S01]  /*0990*/  LDC.64 R24, c[0x0][0x628] ;  /* 0x00018a00ff187b82 */ /* 0x000e220000000a00 */
[----:B------:R-:W-:Y:S02]  /*09a0*/  IMAD.MOV.U32 R8, RZ, RZ, R16 ;  /* 0x000000ffff087224 */ /* 0x000fe400078e0010 */
[----:B------:R-:W-:-:S05]  /*09b0*/  IMAD.MOV.U32 R9, RZ, RZ, R17 ;  /* 0x000000ffff097224 */ /* 0x000fca00078e0011 */
[----:B------:R-:W1:Y:S08]  /*09c0*/  LDC R0, c[0x0][0x630] ;  /* 0x00018c00ff007b82 */ /* 0x000e700000000800 */
[----:B------:R-:W2:Y:S01]  /*09d0*/  LDC.64 R26, c[0x0][0x620] ;  /* 0x00018800ff1a7b82 */ /* 0x000ea20000000a00 */
[----:B0-----:R-:W-:-:S04]  /*09e0*/  ISETP.NE.U32.AND P0, PT, R24, RZ, PT ;  /* 0x000000ff1800720c */ /* 0x001fc80003f05070 */
[----:B------:R-:W-:-:S13]  /*09f0*/  ISETP.NE.AND.EX P0, PT, R25, RZ, PT, P0 ;  /* 0x000000ff1900720c */ /* 0x000fda0003f05300 */
[----:B-12---:R-:W-:Y:S05]  /*0a00*/  @!P0 BRA `(.L_x_9) ;  /* 0x0000000000288947 */ /* 0x006fea0003800000 */
[----:B------:R-:W0:Y:S02]  /*0a10*/  LDC R13, c[0x0][0x634] ;  /* 0x00018d00ff0d7b82 */ /* 0x000e240000000800 */
[----:B0-----:R-:W-:-:S05]  /*0a20*/  IADD3 R13, P0, R16, R13, RZ ;  /* 0x0000000d100d7210 */ /* 0x001fca0007f1e0ff */
[----:B------:R-:W-:-:S04]  /*0a30*/  IMAD.X R15, RZ, RZ, R17, P0 ;  /* 0x000000ffff0f7224 */ /* 0x000fc800000e0611 */
[----:B------:R-:W-:-:S04]  /*0a40*/  IMAD.WIDE.U32 R8, R15, R24, RZ ;  /* 0x000000180f087225 */ /* 0x000fc800078e00ff */
[----:B------:R-:W-:-:S04]  /*0a50*/  IMAD.WIDE.U32 R10, P0, R13, R25, R8 ;  /* 0x000000190d0a7225 */ /* 0x000fc80007800008 */
[----:B------:R-:W-:-:S04]  /*0a60*/  IMAD.WIDE.U32 R8, R13, R24, RZ ;  /* 0x000000180d087225 */ /* 0x000fc800078e00ff */
[----:B------:R-:W-:Y:S01]  /*0a70*/  IMAD.X R13, RZ, RZ, RZ, P0 ;  /* 0x000000ffff0d7224 */ /* 0x000fe200000e06ff */
[----:B------:R-:W-:Y:S01]  /*0a80*/  IADD3 RZ, P0, R9, R10, RZ ;  /* 0x0000000a09ff7210 */ /* 0x000fe20007f1e0ff */
[----:B------:R-:W-:-:S04]  /*0a90*/  IMAD.MOV.U32 R12, RZ, RZ, R11 ;  /* 0x000000ffff0c7224 */ /* 0x000fc800078e000b */
[----:B------:R-:W-:-:S08]  /*0aa0*/  IMAD.WIDE.U32.X R8, R15, R25, R12, P0 ;  /* 0x000000190f087225 */ /* 0x000fd000000e040c */
.L_x_9:
[----:B------:R-:W0:Y:S01]  /*0ab0*/  LDC.64 R24, c[0x0][0x640] ;  /* 0x00019000ff187b82 */ /* 0x000e220000000a00 */
[-CC-:B------:R-:W-:Y:S01]  /*0ac0*/  SHF.R.U64 R28, R8, R0.reuse, R9.reuse ;  /* 0x00000000081c7219 */ /* 0x180fe20000001209 */
[----:B------:R-:W-:Y:S01]  /*0ad0*/  IMAD R30, R7, R21, R4 ;  /* 0x00000015071e7224 */ /* 0x000fe200078e0204 */
[----:B------:R-:W-:Y:S01]  /*0ae0*/  SHF.R.U32.HI R0, RZ, R0, R9 ;  /* 0x00000000ff007219 */ /* 0x000fe20000011609 */
[----:B------:R-:W-:Y:S01]  /*0af0*/  IMAD.MOV.U32 R21, RZ, RZ, 0x1 ;  /* 0x00000001ff157424 */ /* 0x000fe200078e00ff */
[----:B------:R-:W-:-:S03]  /*0b00*/  IADD3 R5, P0, RZ, -R28, RZ ;  /* 0x8000001cff057210 */ /* 0x000fc60007f1e0ff */
[----:B------:R-:W1:Y:S02]  /*0b10*/  LDC R6, c[0x0][0x618] ;  /* 0x00018600ff067b82 */ /* 0x000e640000000800 */
[----:B------:R-:W-:-:S04]  /*0b20*/  IMAD.X R9, RZ, RZ, ~R0, P0 ;  /* 0x000000ffff097224 */ /* 0x000fc800000e0e00 */
[-C--:B------:R-:W-:Y:S02]  /*0b30*/  IMAD R0, R9, R26.reuse, RZ ;  /* 0x0000001a09007224 */ /* 0x080fe400078e02ff */
[----:B------:R-:W2:Y:S01]  /*0b40*/  LDC R11, c[0x0][0x608] ;  /* 0x00018200ff0b7b82 */ /* 0x000ea20000000800 */
[----:B------:R-:W-:-:S04]  /*0b50*/  IMAD.WIDE.U32 R8, R5, R26, R16 ;  /* 0x0000001a05087225 */ /* 0x000fc800078e0010 */
[----:B------:R-:W-:-:S03]  /*0b60*/  IMAD R5, R5, R27, R0 ;  /* 0x0000001b05057224 */ /* 0x000fc600078e0200 */
[----:B------:R-:W3:Y:S01]  /*0b70*/  LDC R12, c[0x0][0x658] ;  /* 0x00019600ff0c7b82 */ /* 0x000ee20000000800 */
[----:B0-----:R-:W-:Y:S01]  /*0b80*/  ISETP.NE.U32.AND P0, PT, R24, RZ, PT ;  /* 0x000000ff1800720c */ /* 0x001fe20003f05070 */
[----:B------:R-:W-:Y:S02]  /*0b90*/  IMAD.IADD R5, R9, 0x1, R5 ;  /* 0x0000000109057824 */ /* 0x000fe400078e0205 */
[----:B------:R-:W-:Y:S01]  /*0ba0*/  IMAD.MOV.U32 R9, RZ, RZ, -0x1 ;  /* 0xffffffffff097424 */ /* 0x000fe200078e00ff */
[----:B------:R-:W-:-:S03]  /*0bb0*/  ISETP.NE.AND.EX P0, PT, R25, RZ, PT, P0 ;  /* 0x000000ff1900720c */ /* 0x000fc60003f05300 */
[----:B------:R-:W0:Y:S01]  /*0bc0*/  LDC R15, c[0x0][0x600] ;  /* 0x00018000ff0f7b82 */ /* 0x000e220000000800 */
[-CC-:B-1----:R-:W-:Y:S02]  /*0bd0*/  SHF.R.U64 R13, R8, R6.reuse, R5.reuse ;  /* 0x00000006080d7219 */ /* 0x182fe40000001205 */
[----:B------:R-:W-:-:S05]  /*0be0*/  SHF.R.U32.HI R0, RZ, R6, R5 ;  /* 0x00000006ff007219 */ /* 0x000fca0000011605 */
[----:B------:R-:W1:Y:S01]  /*0bf0*/  LDC R14, c[0x0][0x648] ;  /* 0x00019200ff0e7b82 */ /* 0x000e620000000800 */
[-CC-:B--2---:R-:W-:Y:S02]  /*0c00*/  SHF.R.U64 R27, R13, R11.reuse, R0.reuse ;  /* 0x0000000b0d1b7219 */ /* 0x184fe40000001200 */
[----:B------:R-:W-:-:S05]  /*0c10*/  SHF.R.U32.HI R5, RZ, R11, R0 ;  /* 0x0000000bff057219 */ /* 0x000fca0000011600 */
[----:B------:R-:W2:Y:S01]  /*0c20*/  LDC R20, c[0x0][0x638] ;  /* 0x00018e00ff147b82 */ /* 0x000ea20000000800 */
[-CC-:B---3--:R-:W-:Y:S02]  /*0c30*/  SHF.R.U64 R26, R27, R12.reuse, R5.reuse ;  /* 0x0000000c1b1a7219 */ /* 0x188fe40000001205 */
[-C--:B------:R-:W-:Y:S02]  /*0c40*/  SHF.L.U32 R0, R9, R12.reuse, RZ ;  /* 0x0000000c09007219 */ /* 0x080fe400000006ff */
[----:B------:R-:W-:Y:S01]  /*0c50*/  SHF.R.U32.HI R5, RZ, R12, R5 ;  /* 0x0000000cff057219 */ /* 0x000fe20000011605 */
[----:B------:R-:W-:Y:S01]  /*0c60*/  IMAD.MOV.U32 R4, RZ, RZ, R26 ;  /* 0x000000ffff047224 */ /* 0x000fe200078e001a */
[----:B------:R-:W-:Y:S01]  /*0c70*/  LOP3.LUT R10, RZ, R0, RZ, 0x33, !PT ;  /* 0x00000000ff0a7212 */ /* 0x000fe200078e33ff */
[----:B------:R-:W3:Y:S01]  /*0c80*/  LDC R23, c[0x0][0x610] ;  /* 0x00018400ff177b82 */ /* 0x000ee20000000800 */
[----:B------:R-:W-:Y:S05]  /*0c90*/  @!P0 BRA `(.L_x_10) ;  /* 0x0000000000288947 */ /* 0x000fea0003800000 */
[----:B------:R-:W4:Y:S02]  /*0ca0*/  LDC R9, c[0x0][0x64c] ;  /* 0x00019300ff097b82 */ /* 0x000f240000000800 */
[----:B----4-:R-:W-:-:S05]  /*0cb0*/  IADD3 R9, P0, R26, R9, RZ ;  /* 0x000000091a097210 */ /* 0x010fca0007f1e0ff */
        /* <DEDUP_REMOVED lines=8> */
.L_x_10:
[----:B-1----:R-:W-:Y:S01]  /*0d40*/  SHF.R.U64 R4, R4, R14, R5 ;  /* 0x0000000e04047219 */ /* 0x002fe20000001205 */
[----:B0-----:R-:W-:Y:S01]  /*0d50*/  VIADD R6, R15, 0xffffffff ;  /* 0xffffffff0f067836 */ /* 0x001fe20000000000 */
[----:B------:R-:W-:Y:S02]  /*0d60*/  SHF.L.U32 R0, R21, R12, RZ ;  /* 0x0000000c15007219 */ /* 0x000fe400000006ff */
[----:B------:R-:W-:Y:S01]  /*0d70*/  LOP3.LUT R5, R27, R10, RZ, 0xc0, !PT ;  /* 0x0000000a1b057212 */ /* 0x000fe200078ec0ff */
[----:B------:R-:W-:Y:S01]  /*0d80*/  IMAD.MOV R7, RZ, RZ, -R4 ;  /* 0x000000ffff077224 */ /* 0x000fe200078e0a04 */
[----:B------:R-:W-:Y:S02]  /*0d90*/  SEL R3, R3, R30, !P1 ;  /* 0x0000001e03037207 */ /* 0x000fe40004800000 */
[----:B------:R-:W-:Y:S01]  /*0da0*/  LOP3.LUT R6, R13, R6, RZ, 0xc0, !PT ;  /* 0x000000060d067212 */ /* 0x000fe200078ec0ff */
[----:B------:R-:W-:Y:S02]  /*0db0*/  IMAD R4, R0, R4, R5 ;  /* 0x0000000400047224 */ /* 0x000fe400078e0205 */
[----:B--2---:R-:W-:-:S02]  /*0dc0*/  IMAD R0, R7, R20, R26 ;  /* 0x0000001407007224 */ /* 0x004fc400078e021a */
[----:B---3--:R-:W-:Y:S02]  /*0dd0*/  IMAD R3, R4, R23, R3 ;  /* 0x0000001704037224 */ /* 0x008fe400078e0203 */
[----:B------:R-:W-:Y:S02]  /*0de0*/  IMAD R152, R0, R15, R6 ;  /* 0x0000000f00987224 */ /* 0x000fe400078e0206 */
[----:B------:R-:W-:Y:S02]  /*0df0*/  IMAD.MOV.U32 R4, RZ, RZ, 0x1 ;  /* 0x00000001ff047424 */ /* 0x000fe400078e00ff */
[----:B------:R-:W-:Y:S01]  /*0e00*/  IMAD.MOV.U32 R23, RZ, RZ, R28 ;  /* 0x000000ffff177224 */ /* 0x000fe200078e001c */
[----:B------:R-:W-:Y:S02]  /*0e10*/  SEL R153, R152, R3, !P1 ;  /* 0x0000000398997207 */ /* 0x000fe40004800000 */
[----:B------:R-:W-:Y:S02]  /*0e20*/  PRMT R0, R4, 0x7610, R0 ;  /* 0x0000761004007816 */ /* 0x000fe40000000000 */
[----:B------:R-:W-:-:S07]  /*0e30*/  SEL R152, R3, R152, !P1 ;  /* 0x0000009803987207 */ /* 0x000fce0004800000 */
.L_x_8:
[----:B------:R-:W-:-:S08]  /*0e40*/  NOP ;  /* 0x0000000000007918 */ /* 0x000fd00000000000 */
[----:B------:R-:W0:Y:S02]  /*0e50*/  USETMAXREG.TRY_ALLOC.CTAPOOL UP0, 0xe8 ;  /* 0x000000e8000079c8 */ /* 0x000e240008000600 */
[----:B0-----:R-:W-:-:S13]  /*0e60*/  PLOP3.LUT P0, PT, PT, PT, UP0, 0x80, 0x0 ;  /* 0x000000000000781c */ /* 0x001fda0003f0f008 */
[----:B------:R-:W-:Y:S05]  /*0e70*/  @!P0 BRA `(.L_x_8) ;  /* 0xfffffffc00f08947 */ /* 0x000fea000383ffff */
[----:B------:R-:W-:Y:S01]  /*0e80*/  ULDC.64 UR4, c[0x0][0x598] ;  /* 0x0001660000047ab9 */ /* 0x000fe20000000a00 */
[----:B------:R-:W-:Y:S01]  /*0e90*/  ULDC.64 UR36, c[0x0][0x208] ;  /* 0x0000820000247ab9 */ /* 0x000fe20000000a00 */
[----:B------:R-:W-:-:S04]  /*0ea0*/  ISETP.NE.U32.AND P0, PT, RZ, UR4, PT ;  /* 0x00000004ff007c0c */ /* 0x000fc8000bf05070 */
[----:B------:R-:W-:-:S13]  /*0eb0*/  ISETP.NE.AND.EX P0, PT, RZ, UR5, PT, P0 ;  /* 0x00000005ff007c0c */ /* 0x000fda000bf05300 */
[----:B------:R-:W-:Y:S05]  /*0ec0*/  @!P0 BRA `(.L_x_11) ;  /* 0x00000000001c8947 */ /* 0x000fea0003800000 */
[----:B------:R-:W0:Y:S02]  /*0ed0*/  LDC.64 R4, c[0x0][0x598] ;  /* 0x00016600ff047b82 */ /* 0x000e240000000a00 */
[----:B0-----:R-:W2:Y:S02]  /*0ee0*/  LDG.E.64 R4, desc[UR36][R4.64] ;  /* 0x0000002404047981 */ /* 0x001ea4000c1e1b00 */
[----:B--2---:R-:W-:-:S04]  /*0ef0*/  ISETP.NE.U32.AND P0, PT, R4, RZ, PT ;  /* 0x000000ff0400720c */ /* 0x004fc80003f05070 */
[----:B------:R-:W-:-:S13]  /*0f00*/  ISETP.NE.AND.EX P0, PT, R5, RZ, PT, P0 ;  /* 0x000000ff0500720c */ /* 0x000fda0003f05300 */
[----:B------:R-:W-:Y:S05]  /*0f10*/  @!P0 BRA `(.L_x_11) ;  /* 0x0000000000088947 */ /* 0x000fea0003800000 */
[----:B------:R0:W5:Y:S01]  /*0f20*/  LD.E R154, desc[UR36][R4.64] ;  /* 0x00000024049a7980 */ /* 0x000162000c101900 */
[----:B------:R-:W-:Y:S05]  /*0f30*/  BRA `(.L_x_12) ;  /* 0x0000000000247947 */ /* 0x000fea0003800000 */
.L_x_11:
[----:B------:R-:W-:Y:S02]  /*0f40*/  ULDC.64 UR4, c[0x0][0x588] ;  /* 0x0001620000047ab9 */ /* 0x000fe40000000a00 */
[----:B------:R-:W-:-:S04]  /*0f50*/  ISETP.NE.U32.AND P0, PT, RZ, UR4, PT ;  /* 0x00000004ff007c0c */ /* 0x000fc8000bf05070 */
[----:B------:R-:W-:-:S13]  /*0f60*/  ISETP.NE.AND.EX P0, PT, RZ, UR5, PT, P0 ;  /* 0x00000005ff007c0c */ /* 0x000fda000bf05300 */
[----:B------:R-:W-:Y:S05]  /*0f70*/  @!P0 BRA `(.L_x_13) ;  /* 0x00000000000c8947 */ /* 0x000fea0003800000 */
[----:B------:R-:W0:Y:S02]  /*0f80*/  LDC.64 R154, c[0x0][0x588] ;  /* 0x00016200ff9a7b82 */ /* 0x000e240000000a00 */
[----:B0-----:R1:W5:Y:S01]  /*0f90*/  LDG.E R154, desc[UR36][R154.64] ;  /* 0x000000249a9a7981 */ /* 0x001362000c1e1900 */
[----:B------:R-:W-:Y:S05]  /*0fa0*/  BRA `(.L_x_12) ;  /* 0x0000000000087947 */ /* 0x000fea0003800000 */
.L_x_13:
[----:B------:R-:W-:Y:S02]  /*0fb0*/  ULDC UR4, c[0x0][0x580] ;  /* 0x0001600000047ab9 */ /* 0x000fe40000000800 */
[----:B------:R-:W-:-:S07]  /*0fc0*/  IMAD.U32 R154, RZ, RZ, UR4 ;  /* 0x00000004ff9a7e24 */ /* 0x000fce000f8e00ff */
.L_x_12:
[----:B------:R-:W-:Y:S02]  /*0fd0*/  ULDC.64 UR4, c[0x0][0x5a0] ;  /* 0x0001680000047ab9 */ /* 0x000fe40000000a00 */
[----:B------:R-:W-:-:S04]  /*0fe0*/  ISETP.NE.U32.AND P0, PT, RZ, UR4, PT ;  /* 0x00000004ff007c0c */ /* 0x000fc8000bf05070 */
[----:B------:R-:W-:-:S13]  /*0ff0*/  ISETP.NE.AND.EX P0, PT, RZ, UR5, PT, P0 ;  /* 0x00000005ff007c0c */ /* 0x000fda000bf05300 */
[----:B------:R-:W-:Y:S05]  /*1000*/  @!P0 BRA `(.L_x_14) ;  /* 0x00000000001c8947 */ /* 0x000fea0003800000 */
[----:B0-----:R-:W0:Y:S02]  /*1010*/  LDC.64 R4, c[0x0][0x5a0] ;  /* 0x00016800ff047b82 */ /* 0x001e240000000a00 */
[----:B0-----:R-:W2:Y:S02]  /*1020*/  LDG.E.64 R4, desc[UR36][R4.64] ;  /* 0x0000002404047981 */ /* 0x001ea4000c1e1b00 */
[----:B--2---:R-:W-:-:S04]  /*1030*/  ISETP.NE.U32.AND P0, PT, R4, RZ, PT ;  /* 0x000000ff0400720c */ /* 0x004fc80003f05070 */
[----:B------:R-:W-:-:S13]  /*1040*/  ISETP.NE.AND.EX P0, PT, R5, RZ, PT, P0 ;  /* 0x000000ff0500720c */ /* 0x000fda0003f05300 */
[----:B------:R-:W-:Y:S05]  /*1050*/  @!P0 BRA `(.L_x_14) ;  /* 0x0000000000088947 */ /* 0x000fea0003800000 */
[----:B-1----:R0:W5:Y:S01]  /*1060*/  LD.E R155, desc[UR36][R4.64] ;  /* 0x00000024049b7980 */ /* 0x002162000c101900 */
[----:B------:R-:W-:Y:S05]  /*1070*/  BRA `(.L_x_15) ;  /* 0x0000000000247947 */ /* 0x000fea0003800000 */
.L_x_14:
[----:B------:R-:W-:Y:S02]  /*1080*/  ULDC.64 UR4, c[0x0][0x590] ;  /* 0x0001640000047ab9 */ /* 0x000fe40000000a00 */
[----:B------:R-:W-:-:S04]  /*1090*/  ISETP.NE.U32.AND P0, PT, RZ, UR4, PT ;  /* 0x00000004ff007c0c */ /* 0x000fc8000bf05070 */
[----:B------:R-:W-:-:S13]  /*10a0*/  ISETP.NE.AND.EX P0, PT, RZ, UR5, PT, P0 ;  /* 0x00000005ff007c0c */ /* 0x000fda000bf05300 */
[----:B------:R-:W-:Y:S05]  /*10b0*/  @!P0 BRA `(.L_x_16) ;  /* 0x00000000000c8947 */ /* 0x000fea0003800000 */
[----:B0-----:R-:W1:Y:S02]  /*10c0*/  LDC.64 R4, c[0x0][0x590] ;  /* 0x00016400ff047b82 */ /* 0x001e640000000a00 */
[----:B-1----:R1:W5:Y:S01]  /*10d0*/  LDG.E R155, desc[UR36][R4.64] ;  /* 0x00000024049b7981 */ /* 0x002362000c1e1900 */
[----:B------:R-:W-:Y:S05]  /*10e0*/  BRA `(.L_x_15) ;  /* 0x0000000000087947 */ /* 0x000fea0003800000 */
.L_x_16:
[----:B------:R-:W-:Y:S02]  /*10f0*/  ULDC UR4, c[0x0][0x584] ;  /* 0x0001610000047ab9 */ /* 0x000fe40000000800 */
[----:B-1----:R-:W-:-:S07]  /*1100*/  IMAD.U32 R155, RZ, RZ, UR4 ;  /* 0x00000004ff9b7e24 */ /* 0x002fce000f8e00ff */
.L_x_15:
[----:B------:R-:W-:-:S13]  /*1110*/  LOP3.LUT P0, RZ, R0, 0xff, RZ, 0xc0, !PT ;  /* 0x000000ff00ff7812 */ /* 0x000fda000780c0ff */
[----:B------:R-:W-:Y:S05]  /*1120*/  @!P0 EXIT ;  /* 0x000000000000894d */ /* 0x000fea0003800000 */
[----:B------:R-:W-:Y:S01]  /*1130*/  ULDC UR4, c[0x0][0x28c] ;  /* 0x0000a30000047ab9 */ /* 0x000fe20000000800 */
[----:B------:R-:W-:Y:S01]  /*1140*/  LOP3.LUT R164, R19, 0x1, RZ, 0xfc, !PT ;  /* 0x0000000113a47812 */ /* 0x000fe200078efcff */
[----:B------:R-:W-:Y:S01]  /*1150*/  UIADD3 UR4, UR4, 0x1f, URZ ;  /* 0x0000001f04047890 */ /* 0x000fe2000fffe03f */
[----:B------:R-:W-:Y:S01]  /*1160*/  UMOV UR38, URZ ;  /* 0x0000003f00267c82 */ /* 0x000fe20008000000 */
[----:B------:R-:W-:Y:S02]  /*1170*/  UMOV UR39, URZ ;  /* 0x0000003f00277c82 */ /* 0x000fe40008000000 */
[----:B------:R-:W-:-:S04]  /*1180*/  USHF.R.S32.HI UR5, URZ, 0x1f, UR4 ;  /* 0x0000001f3f057899 */ /* 0x000fc80008011404 */
[----:B------:R-:W-:-:S04]  /*1190*/  ULEA.HI UR5, UR5, UR4, URZ, 0x5 ;  /* 0x0000000405057291 */ /* 0x000fc8000f8f283f */
[----:B------:R-:W-:-:S12]  /*11a0*/  USHF.R.S32.HI UR40, URZ, 0x5, UR5 ;  /* 0x000000053f287899 */ /* 0x000fd80008011405 */
.L_x_290:
[----:B------:R-:W-:Y:S01]  /*11b0*/  LOP3.LUT R0, R18, 0x80, RZ, 0xc0, !PT ;  /* 0x0000008012007812 */ /* 0x000fe200078ec0ff */
[----:B--2---:R-:W2:Y:S01]  /*11c0*/  S2UR UR7, SR_CgaCtaId ;  /* 0x00000000000779c3 */ /* 0x004ea20000008800 */
[----:B------:R-:W-:Y:S02]  /*11d0*/  UMOV UR6, 0x400 ;  /* 0x0000040000067882 */ /* 0x000fe40000000000 */
[----:B------:R-:W-:-:S06]  /*11e0*/  SHF.R.U32.HI R0, RZ, 0x7, R0 ;  /* 0x00000007ff007819 */ /* 0x000fcc0000011600 */
[----:B---3--:R-:W3:Y:S01]  /*11f0*/  SHFL.IDX PT, R0, R0, RZ, 0x1f ;  /* 0x00001fff00007589 */ /* 0x008ee200000e0000 */
[----:B--2---:R-:W-:Y:S01]  /*1200*/  ULEA UR6, UR7, UR6, 0x18 ;  /* 0x0000000607067291 */ /* 0x004fe2000f8ec03f */
[----:B---3--:R-:W-:-:S13]  /*1210*/  R2UR UR4, R0 ;  /* 0x00000000000472ca */ /* 0x008fda00000e0000 */
[----:B------:R-:W-:-:S04]  /*1220*/  ULEA.HI UR5, UR4, UR4, URZ, 0x1 ;  /* 0x0000000404057291 */ /* 0x000fc8000f8f083f */
[----:B------:R-:W-:-:S04]  /*1230*/  ULOP3.LUT UR5, UR5, 0x7fffe, URZ, 0xc0, !UPT ;  /* 0x0007fffe05057892 */ /* 0x000fc8000f8ec03f */
[----:B------:R-:W-:-:S03]  /*1240*/  UIADD3 UR5, UR4, -UR5, URZ ;  /* 0x8000000504057290 */ /* 0x000fc6000fffe03f */
[----:B------:R-:W-:Y:S01]  /*1250*/  ULDC UR4, c[0x0][0x28c] ;  /* 0x0000a30000047ab9 */ /* 0x000fe20000000800 */
[----:B------:R-:W-:Y:S01]  /*1260*/  ULEA UR5, UR5, UR6, 0xd ;  /* 0x0000000605057291 */ /* 0x000fe2000f8e683f */
[----:B------:R-:W-:-:S03]  /*1270*/  ISETP.LT.AND P0, PT, RZ, UR4, PT ;  /* 0x00000004ff007c0c */ /* 0x000fc6000bf01270 */
[----:B------:R-:W-:-:S04]  /*1280*/  UIADD3 UR5, UR5, 0x100, URZ ;  /* 0x0000010005057890 */ /* 0x000fc8000fffe03f */
[----:B------:R-:W-:-:S04]  /*1290*/  USHF.R.U32.HI UR5, URZ, 0x4, UR5 ;  /* 0x000000043f057899 */ /* 0x000fc80008011605 */
[----:B------:R-:W-:Y:S02]  /*12a0*/  ULOP3.LUT UR41, UR5, 0x3fff, URZ, 0xc0, !UPT ;  /* 0x00003fff05297892 */ /* 0x000fe4000f8ec03f */
[----:B-1--45:R-:W-:Y:S10]  /*12b0*/  @P0 BRA `(.L_x_17) ;  /* 0x0000000000400947 */ /* 0x032ff40003800000 */
[----:B------:R-:W-:Y:S01]  /*12c0*/  MOV R0, 0x0 ;  /* 0x0000000000007802 */ /* 0x000fe20000000f00 */
[----:B------:R-:W-:Y:S01]  /*12d0*/  ULDC.64 UR4, c[0x4][0x68] ;  /* 0x01001a0000047ab9 */ /* 0x000fe20000000a00 */
[----:B------:R-:W-:Y:S01]  /*12e0*/  ULDC.64 UR6, c[0x4][0x8] ;  /* 0x0100020000067ab9 */ /* 0x000fe20000000a00 */
[----:B01----:R-:W-:Y:S01]  /*12f0*/  IMAD.U32 R4, RZ, RZ, UR4 ;  /* 0x00000004ff047e24 */ /* 0x003fe2000f8e00ff */
[----:B------:R0:W1:Y:S01]  /*1300*/  LDC.64 R14, c[0x4][R0] ;  /* 0x01000000000e7b82 */ /* 0x0000620000000a00 */
[----:B------:R-:W-:Y:S01]  /*1310*/  IMAD.U32 R5, RZ, RZ, UR5 ;  /* 0x00000005ff057e24 */ /* 0x000fe2000f8e00ff */
[----:B------:R-:W-:Y:S01]  /*1320*/  ULDC.64 UR4, c[0x4][0x70] ;  /* 0x01001c0000047ab9 */ /* 0x000fe20000000a00 */
[----:B------:R-:W-:Y:S02]  /*1330*/  IMAD.U32 R10, RZ, RZ, UR6 ;  /* 0x00000006ff0a7e24 */ /* 0x000fe4000f8e00ff */
[----:B------:R-:W-:Y:S02]  /*1340*/  IMAD.U32 R6, RZ, RZ, UR4 ;  /* 0x00000004ff067e24 */ /* 0x000fe4000f8e00ff */
[----:B------:R-:W-:-:S02]  /*1350*/  IMAD.U32 R7, RZ, RZ, UR5 ;  /* 0x00000005ff077e24 */ /* 0x000fc4000f8e00ff */
[----:B------:R-:W-:Y:S02]  /*1360*/  IMAD.U32 R11, RZ, RZ, UR7 ;  /* 0x00000007ff0b7e24 */ /* 0x000fe4000f8e00ff */
[----:B------:R-:W-:Y:S02]  /*1370*/  IMAD.MOV.U32 R8, RZ, RZ, 0x1e1 ;  /* 0x000001e1ff087424 */ /* 0x000fe400078e00ff */
[----:B------:R-:W-:Y:S02]  /*1380*/  IMAD.MOV.U32 R12, RZ, RZ, 0x1 ;  /* 0x00000001ff0c7424 */ /* 0x000fe400078e00ff */
[----:B0-----:R-:W-:-:S07]  /*1390*/  IMAD.MOV.U32 R13, RZ, RZ, RZ ;  /* 0x000000ffff0d7224 */ /* 0x001fce00078e00ff */
[----:B------:R-:W-:-:S07]  /*13a0*/  LEPC R20, `(.L_x_17) ;  /* 0x000000001014794e */ /* 0x000fce0000000000 */
[----:B-1---5:R-:W-:Y:S05]  /*13b0*/  CALL.ABS.NOINC R14 ;  /* 0x000000000e007343 */ /* 0x022fea0003c00000 */
.L_x_17:
[----:B------:R-:W-:-:S13]  /*13c0*/  ISETP.NE.AND P0, PT, R164, 0x3, PT ;  /* 0x00000003a400780c */ /* 0x000fda0003f05270 */
[----:B------:R-:W-:Y:S05]  /*13d0*/  @!P0 BRA `(.L_x_18) ;  /* 0x0000000000048947 */ /* 0x000fea0003800000 */
[----:B------:R-:W-:Y:S01]  /*13e0*/  BPT.TRAP 0x1 ;  /* 0x000000040000795c */ /* 0x000fe20000300000 */
.L_x_18:
[----:B------:R-:W2:Y:S01]  /*13f0*/  S2UR UR5, SR_CgaCtaId ;  /* 0x00000000000579c3 */ /* 0x000ea20000008800 */
[----:B------:R-:W-:Y:S01]  /*1400*/  UMOV UR4, 0x400 ;  /* 0x0000040000047882 */ /* 0x000fe20000000000 */
[----:B------:R-:W-:Y:S02]  /*1410*/  IMAD.U32 R0, RZ, RZ, UR38 ;  /* 0x00000026ff007e24 */ /* 0x000fe4000f8e00ff */
[----:B------:R-:W-:-:S03]  /*1420*/  IMAD.U32 R3, RZ, RZ, UR39 ;  /* 0x00000027ff037e24 */ /* 0x000fc6000f8e00ff */
[----:B------:R-:W-:Y:S01]  /*1430*/  SHF.L.U32 R0, R0, 0x1f, RZ ;  /* 0x0000001f00007819 */ /* 0x000fe200000006ff */
[----:B--2---:R-:W-:-:S06]  /*1440*/  ULEA UR4, UR5, UR4, 0x18 ;  /* 0x0000000405047291 */ /* 0x004fcc000f8ec03f */
[----:B------:R-:W-:-:S04]  /*1450*/  IMAD.U32 R6, RZ, RZ, UR4 ;  /* 0x00000004ff067e24 */ /* 0x000fc8000f8e00ff */
[----:B------:R-:W-:-:S04]  /*1460*/  IMAD R3, R3, 0x8, R6 ;  /* 0x0000000803037824 */ /* 0x000fc800078e0206 */
[----:B------:R2:W3:Y:S01]  /*1470*/  SYNCS.PHASECHK.TRANS64.TRYWAIT P1, [R3+URZ], R0 ;  /* 0x00000000030075a7 */ /* 0x0004e2000802017f */
[----:B------:R-:W-:Y:S05]  /*1480*/  @!P0 BRA `(.L_x_19) ;  /* 0x0000000000048947 */ /* 0x000fea0003800000 */
[----:B------:R-:W-:Y:S01]  /*1490*/  BPT.TRAP 0x1 ;  /* 0x000000040000795c */ /* 0x000fe20000300000 */
.L_x_19:
[----:B---3--:R-:W-:Y:S05]  /*14a0*/  @P1 BRA `(.L_x_20) ;  /* 0x0000000000081947 */ /* 0x008fea0003800000 */
[----:B------:R-:W3:Y:S02]  /*14b0*/  SYNCS.PHASECHK.TRANS64.TRYWAIT P1, [R3+URZ], R0 ;  /* 0x00000000030075a7 */ /* 0x000ee4000802017f */
[----:B---3--:R-:W-:Y:S05]  /*14c0*/  @!P1 BRA `(.L_x_21) ;  /* 0x000000ac00309947 */ /* 0x008fea0003800000 */
.L_x_20:
[----:B------:R-:W-:-:S04]  /*14d0*/  UISETP.LT.AND UP0, UPT, UR40, 0x1, UPT ;  /* 0x000000012800788c */ /* 0x000fc8000bf01270 */
[----:B------:R-:W-:-:S06]  /*14e0*/  USEL UR4, UR40, 0x1, UP0 ;  /* 0x0000000128047887 */ /* 0x000fcc0008000000 */
[----:B--23--:R-:W-:Y:S01]  /*14f0*/  IMAD.U32 R0, RZ, RZ, UR4 ;  /* 0x00000004ff007e24 */ /* 0x00cfe2000f8e00ff */
[----:B------:R-:W-:Y:S05]  /*1500*/  WARPSYNC.ALL ;  /* 0x0000000000007948 */ /* 0x000fea0003800000 */
[----:B------:R-:W-:-:S04]  /*1510*/  IADD3 R0, -R0, UR40, RZ ;  /* 0x0000002800007c10 */ /* 0x000fc8000fffe1ff */
[----:B------:R-:W-:Y:S02]  /*1520*/  ISETP.GE.AND P1, PT, R0, 0x1, PT ;  /* 0x000000010000780c */ /* 0x000fe40003f26270 */
[----:B------:R-:W-:Y:S01]  /*1530*/  R2UR UR4, R6 ;  /* 0x00000000060472ca */ /* 0x000fe200000e0000 */
[----:B------:R-:W-:Y:S01]  /*1540*/  WARPGROUP.ARRIVE ;  /* 0x00000000000079c5 */ /* 0x000fe20000000000 */
[----:B------:R-:W-:Y:S01]  /*1550*/  UMOV UR9, 0x40000040 ;  /* 0x4000004000097882 */ /* 0x000fe20000000000 */
[----:B------:R-:W-:-:S10]  /*1560*/  UMOV UR11, 0x40000040 ;  /* 0x40000040000b7882 */ /* 0x000fd40000000000 */
[----:B------:R-:W-:-:S04]  /*1570*/  UIADD3 UR4, UR4, 0x28100, URZ ;  /* 0x0002810004047890 */ /* 0x000fc8000fffe03f */
[----:B------:R-:W-:-:S04]  /*1580*/  USHF.R.U32.HI UR4, URZ, 0x4, UR4 ;  /* 0x000000043f047899 */ /* 0x000fc80008011604 */
[----:B------:R-:W-:Y:S02]  /*1590*/  ULOP3.LUT UR5, UR4, 0x3fff, URZ, 0xc0, !UPT ;  /* 0x00003fff04057892 */ /* 0x000fe4000f8ec03f */
[----:B------:R-:W-:Y:S02]  /*15a0*/  ULOP3.LUT UR4, UR41, 0x10000, URZ, 0xfc, !UPT ;  /* 0x0001000029047892 */ /* 0x000fe4000f8efc3f */
[----:B------:R-:W-:Y:S02]  /*15b0*/  ULOP3.LUT UR5, UR5, 0x10000, URZ, 0xfc, !UPT ;  /* 0x0001000005057892 */ /* 0x000fe4000f8efc3f */
[----:B------:R-:W-:Y:S02]  /*15c0*/  ULEA UR6, UR39, UR4, 0xb ;  /* 0x0000000427067291 */ /* 0x000fe4000f8e583f */
[----:B------:R-:W-:-:S05]  /*15d0*/  ULEA UR7, UR39, UR5, 0xa ;  /* 0x0000000527077291 */ /* 0x000fca000f8e503f */
[----:B------:R-:W-:Y:S02]  /*15e0*/  UMOV UR8, UR6 ;  /* 0x0000000600087c82 */ /* 0x000fe40008000000 */
[----:B------:R-:W-:Y:S02]  /*15f0*/  UMOV UR10, UR7 ;  /* 0x00000007000a7c82 */ /* 0x000fe40008000000 */
[----:B------:R-:W-:Y:S01]  /*1600*/  HGMMA.64x128x8.F32.TF32 R88, gdesc[UR8], RZ, !UPT, gsb0 ;  /* 0x05e00000085879f0 */ /* 0x000fe2000c0028ff */
[----:B------:R-:W-:Y:S01]  /*1610*/  UIADD3 UR8, UR6, 0x400, URZ ;  /* 0x0000040006087890 */ /* 0x000fe2000fffe03f */
[----:B------:R-:W-:Y:S01]  /*1620*/  UMOV UR9, 0x40000040 ;  /* 0x4000004000097882 */ /* 0x000fe20000000000 */
[----:B------:R-:W-:Y:S02]  /*1630*/  WARPGROUP.DEPBAR.LE gsb0, 0x0 ;  /* 0x00008000000079c5 */ /* 0x000fe40000010000 */
[----:B------:R-:W-:-:S07]  /*1640*/  WARPGROUP.ARRIVE ;  /* 0x00000000000079c5 */ /* 0x000fce0000000000 */
[----:B------:R-:W-:Y:S01]  /*1650*/  HGMMA.64x128x8.F32.TF32 R24, gdesc[UR8], RZ, !UPT, gsb0 ;  /* 0x05e00000081879f0 */ /* 0x000fe2000c0028ff */
[----:B------:R-:W-:Y:S02]  /*1660*/  UIADD3 UR8, UR6, 0x2, URZ ;  /* 0x0000000206087890 */ /* 0x000fe4000fffe03f */
[----:B------:R-:W-:Y:S01]  /*1670*/  UIADD3 UR10, UR7, 0x2, URZ ;  /* 0x00000002070a7890 */ /* 0x000fe2000fffe03f */
[----:B------:R-:W-:Y:S01]  /*1680*/  UMOV UR9, 0x40000040 ;  /* 0x4000004000097882 */ /* 0x000fe20000000000 */
[----:B------:R-:W-:Y:S01]  /*1690*/  UMOV UR11, 0x40000040 ;  /* 0x40000040000b7882 */ /* 0x000fe20000000000 */
[----:B------:R-:W-:Y:S02]  /*16a0*/  WARPGROUP.DEPBAR.LE gsb0, 0x0 ;  /* 0x00008000000079c5 */ /* 0x000fe40000010000 */
[----:B------:R-:W-:-:S06]  /*16b0*/  WARPGROUP.ARRIVE ;  /* 0x00000000000079c5 */ /* 0x000fcc0000000000 */
[----:B------:R-:W-:Y:S01]  /*16c0*/  HGMMA.64x128x8.F32.TF32 R88, gdesc[UR8], R88, gsb0 ;  /* 0x05e00000085879f0 */ /* 0x000fe20008002858 */
[----:B------:R-:W-:Y:S01]  /*16d0*/  UIADD3 UR8, UR6, 0x402, URZ ;  /* 0x0000040206087890 */ /* 0x000fe2000fffe03f */
[----:B------:R-:W-:Y:S01]  /*16e0*/  UMOV UR9, 0x40000040 ;  /* 0x4000004000097882 */ /* 0x000fe20000000000 */
[----:B------:R-:W-:Y:S02]  /*16f0*/  WARPGROUP.DEPBAR.LE gsb0, 0x0 ;  /* 0x00008000000079c5 */ /* 0x000fe40000010000 */
[----:B------:R-:W-:-:S07]  /*1700*/  WARPGROUP.ARRIVE ;  /* 0x00000000000079c5 */ /* 0x000fce0000000000 */
[----:B------:R-:W-:Y:S01]  /*1710*/  HGMMA.64x128x8.F32.TF32 R24, gdesc[UR8], R24, gsb0 ;  /* 0x05e00000081879f0 */ /* 0x000fe20008002818 */
        /* <DEDUP_REMOVED lines=23> */
[----:B------:R-:W-:Y:S03]  /*1890*/  HGMMA.64x128x8.F32.TF32 R24, gdesc[UR8], R24, gsb0 ;  /* 0x05e00000081879f0 */ /* 0x000fe60008002818 */
[----:B------:R-:W-:Y:S02]  /*18a0*/  WARPGROUP.DEPBAR.LE gsb0, 0x0 ;  /* 0x00008000000079c5 */ /* 0x000fe40000010000 */
[----:B------:R-:W-:Y:S05]  /*18b0*/  @!P1 BRA `(.L_x_22) ;  /* 0x0000000400749947 */ /* 0x000fea0003800000 */
[----:B------:R-:W-:Y:S02]  /*18c0*/  UIADD3 UR6, UR39, 0x1, URZ ;  /* 0x0000000127067890 */ /* 0x000fe4000fffe03f */
[----:B------:R-:W-:Y:S02]  /*18d0*/  IMAD.U32 R3, RZ, RZ, UR39 ;  /* 0x00000027ff037e24 */ /* 0x000fe4000f8e00ff */
[----:B------:R-:W-:-:S04]  /*18e0*/  UISETP.NE.AND UP0, UPT, UR6, 0x5, UPT ;  /* 0x000000050600788c */ /* 0x000fc8000bf05270 */
[----:B------:R-:W-:Y:S02]  /*18f0*/  USEL UR7, URZ, 0x1, UP0 ;  /* 0x000000013f077887 */ /* 0x000fe40008000000 */
[----:B------:R-:W-:Y:S02]  /*1900*/  USEL UR6, UR6, URZ, UP0 ;  /* 0x0000003f06067287 */ /* 0x000fe40008000000 */
[----:B------:R-:W-:-:S06]  /*1910*/  ULOP3.LUT UR7, UR38, UR7, URZ, 0x3c, !UPT ;  /* 0x0000000726077292 */ /* 0x000fcc000f8e3c3f */
[----:B------:R-:W-:-:S07]  /*1920*/  IMAD.U32 R7, RZ, RZ, UR7 ;  /* 0x00000007ff077e24 */ /* 0x000fce000f8e00ff */
.L_x_29:
[----:B------:R-:W-:Y:S05]  /*1930*/  @!P0 BRA `(.L_x_23) ;  /* 0x0000000000048947 */ /* 0x000fea0003800000 */
[----:B------:R-:W-:Y:S01]  /*1940*/  BPT.TRAP 0x1 ;  /* 0x000000040000795c */ /* 0x000fe20000300000 */
.L_x_23:
[----:B------:R-:W2:Y:S01]  /*1950*/  S2UR UR8, SR_CgaCtaId ;  /* 0x00000000000879c3 */ /* 0x000ea20000008800 */
[----:B------:R-:W-:Y:S01]  /*1960*/  UMOV UR7, 0x400 ;  /* 0x0000040000077882 */ /* 0x000fe20000000000 */
[----:B01----:R-:W-:Y:S01]  /*1970*/  IMAD.U32 R5, RZ, RZ, UR6 ;  /* 0x00000006ff057e24 */ /* 0x003fe2000f8e00ff */
[----:B------:R-:W-:Y:S01]  /*1980*/  SHF.L.U32 R4, R7, 0x1f, RZ ;  /* 0x0000001f07047819 */ /* 0x000fe200000006ff */
[----:B--2---:R-:W-:-:S06]  /*1990*/  ULEA UR7, UR8, UR7, 0x18 ;  /* 0x0000000708077291 */ /* 0x004fcc000f8ec03f */
[----:B------:R-:W-:-:S04]  /*19a0*/  IMAD.U32 R6, RZ, RZ, UR7 ;  /* 0x00000007ff067e24 */ /* 0x000fc8000f8e00ff */
[----:B------:R-:W-:-:S04]  /*19b0*/  IMAD R5, R5, 0x8, R6 ;  /* 0x0000000805057824 */ /* 0x000fc800078e0206 */
[----:B------:R0:W1:Y:S01]  /*19c0*/  SYNCS.PHASECHK.TRANS64.TRYWAIT P1, [R5+URZ], R4 ;  /* 0x00000004050075a7 */ /* 0x000062000802017f */
[----:B------:R-:W-:Y:S05]  /*19d0*/  @!P0 BRA `(.L_x_24) ;  /* 0x0000000000048947 */ /* 0x000fea0003800000 */
[----:B------:R-:W-:Y:S01]  /*19e0*/  BPT.TRAP 0x1 ;  /* 0x000000040000795c */ /* 0x000fe20000300000 */
.L_x_24:
[----:B-1----:R-:W-:Y:S05]  /*19f0*/  @P1 BRA `(.L_x_25) ;  /* 0x0000000000081947 */ /* 0x002fea0003800000 */
[----:B------:R-:W1:Y:S02]  /*1a00*/  SYNCS.PHASECHK.TRANS64.TRYWAIT P1, [R5+URZ], R4 ;  /* 0x00000004050075a7 */ /* 0x000e64000802017f */
[----:B-1----:R-:W-:Y:S05]  /*1a10*/  @!P1 BRA `(.L_x_26) ;  /* 0x000000a400f09947 */ /* 0x002fea0003800000 */
.L_x_25:
[----:B------:R-:W-:Y:S01]  /*1a20*/  ULEA UR7, UR6, UR4, 0xb ;  /* 0x0000000406077291 */ /* 0x000fe2000f8e583f */
[----:B------:R-:W-:Y:S01]  /*1a30*/  WARPGROUP.ARRIVE ;  /* 0x00000000000079c5 */ /* 0x000fe20000000000 */
[----:B------:R-:W-:Y:S01]  /*1a40*/  ULEA UR12, UR6, UR5, 0xa ;  /* 0x00000005060c7291 */ /* 0x000fe2000f8e503f */
[----:B------:R-:W-:Y:S01]  /*1a50*/  UMOV UR9, 0x40000040 ;  /* 0x4000004000097882 */ /* 0x000fe20000000000 */
[----:B------:R-:W-:-:S03]  /*1a60*/  UMOV UR11, 0x40000040 ;  /* 0x40000040000b7882 */ /* 0x000fc60000000000 */
[----:B------:R-:W-:Y:S02]  /*1a70*/  UMOV UR8, UR7 ;  /* 0x0000000700087c82 */ /* 0x000fe40008000000 */
[----:B------:R-:W-:Y:S02]  /*1a80*/  UMOV UR10, UR12 ;  /* 0x0000000c000a7c82 */ /* 0x000fe40008000000 */
        /* <DEDUP_REMOVED lines=44> */
[----:B------:R-:W-:Y:S01]  /*1d50*/  BPT.TRAP 0x1 ;  /* 0x000000040000795c */ /* 0x000fe20000300000 */
.L_x_27:
[----:B------:R-:W-:-:S13]  /*1d60*/  ISETP.NE.AND P1, PT, R156, RZ, PT ;  /* 0x000000ff9c00720c */ /* 0x000fda0003f25270 */
[----:B01----:R-:W-:-:S04]  /*1d70*/  @P1 IMAD R4, R3, 0x8, R6 ;  /* 0x0000000803041824 */ /* 0x003fc800078e0206 */
[----:B------:R-:W-:-:S05]  /*1d80*/  @P1 VIADD R5, R4, 0x28 ;  /* 0x0000002804051836 */ /* 0x000fca0000000000 */
[----:B------:R-:W-:-:S04]  /*1d90*/  @P1 PRMT R5, R22, 0x654, R5 ;  /* 0x0000065416051816 */ /* 0x000fc80000000005 */
[----:B------:R0:W-:Y:S01]  /*1da0*/  @P1 SYNCS.ARRIVE.TRANS64.RED.A1T0 RZ, [R5+URZ], RZ ;  /* 0x000000ff05ff19a7 */ /* 0x0001e2000810043f */
[----:B------:R-:W-:-:S13]  /*1db0*/  ISETP.GT.U32.AND P1, PT, R19, 0x1, PT ;  /* 0x000000011300780c */ /* 0x000fda0003f24070 */
[----:B0-----:R-:W-:Y:S05]  /*1dc0*/  @P1 BRA `(.L_x_28) ;  /* 0x0000000000041947 */ /* 0x001fea0003800000 */
[----:B------:R-:W-:Y:S01]  /*1dd0*/  BPT.TRAP 0x1 ;  /* 0x000000040000795c */ /* 0x000fe20000300000 */
.L_x_28:
[----:B------:R-:W-:Y:S01]  /*1de0*/  UIADD3 UR6, UR6, 0x1, URZ ;  /* 0x0000000106067890 */ /* 0x000fe2000fffe03f */
[C---:B------:R-:W-:Y:S01]  /*1df0*/  ISETP.GT.AND P2, PT, R0.reuse, 0x1, PT ;  /* 0x000000010000780c */ /* 0x040fe20003f44270 */
[----:B------:R-:W-:Y:S02]  /*1e00*/  VIADD R3, R3, 0x1 ;  /* 0x0000000103037836 */ /* 0x000fe40000000000 */
[----:B------:R-:W-:Y:S01]  /*1e10*/  UISETP.NE.AND UP0, UPT, UR6, 0x5, UPT ;  /* 0x000000050600788c */ /* 0x000fe2000bf05270 */
[----:B------:R-:W-:Y:S02]  /*1e20*/  VIADD R0, R0, 0xffffffff ;  /* 0xffffffff00007836 */ /* 0x000fe40000000000 */
[C---:B------:R-:W-:Y:S01]  /*1e30*/  ISETP.NE.AND P1, PT, R3.reuse, 0x5, PT ;  /* 0x000000050300780c */ /* 0x040fe20003f25270 */
[----:B------:R-:W-:Y:S02]  /*1e40*/  USEL UR7, URZ, 0x1, UP0 ;  /* 0x000000013f077887 */ /* 0x000fe40008000000 */
[----:B------:R-:W-:Y:S01]  /*1e50*/  USEL UR6, UR6, URZ, UP0 ;  /* 0x0000003f06067287 */ /* 0x000fe20008000000 */
[----:B------:R-:W-:-:S03]  /*1e60*/  SEL R3, R3, RZ, P1 ;  /* 0x000000ff03037207 */ /* 0x000fc60000800000 */
[----:B------:R-:W-:Y:S01]  /*1e70*/  LOP3.LUT R7, R7, UR7, RZ, 0x3c, !PT ;  /* 0x0000000707077c12 */ /* 0x000fe2000f8e3cff */
[----:B------:R-:W-:Y:S07]  /*1e80*/  @P2 BRA `(.L_x_29) ;  /* 0xfffffff800a82947 */ /* 0x000fee000383ffff */
.L_x_22:
[----:B------:R-:W2:Y:S02]  /*1e90*/  LDC R0, c[0x0][0x28c] ;  /* 0x0000a300ff007b82 */ /* 0x000ea40000000800 */
[----:B--2---:R-:W-:-:S13]  /*1ea0*/  ISETP.GE.AND P1, PT, R0, 0x1, PT ;  /* 0x000000010000780c */ /* 0x004fda0003f26270 */
[----:B------:R-:W-:Y:S05]  /*1eb0*/  @!P1 BRA `(.L_x_30) ;  /* 0x0000000000509947 */ /* 0x000fea0003800000 */
[----:B------:R-:W-:Y:S05]  /*1ec0*/  @!P0 BRA `(.L_x_31) ;  /* 0x0000000000048947 */ /* 0x000fea0003800000 */
[----:B------:R-:W-:Y:S01]  /*1ed0*/  BPT.TRAP 0x1 ;  /* 0x000000040000795c */ /* 0x000fe20000300000 */
.L_x_31:
[----:B------:R-:W-:Y:S01]  /*1ee0*/  ISETP.NE.AND P1, PT, R156, RZ, PT ;  /* 0x000000ff9c00720c */ /* 0x000fe20003f25270 */
[----:B------:R-:W-:Y:S01]  /*1ef0*/  BSSY B0, `(.L_x_32) ;  /* 0x000000e000007945 */ /* 0x000fe20003800000 */
[----:B------:R-:W-:-:S11]  /*1f00*/  ISETP.GT.U32.AND P0, PT, R19, 0x1, PT ;  /* 0x000000011300780c */ /* 0x000fd60003f04070 */
[----:B------:R-:W-:Y:S05]  /*1f10*/  @!P1 BRA `(.L_x_33) ;  /* 0x00000000002c9947 */ /* 0x000fea0003800000 */
[----:B------:R-:W-:-:S04]  /*1f20*/  UISETP.LT.AND UP0, UPT, UR40, 0x1, UPT ;  /* 0x000000012800788c */ /* 0x000fc8000bf01270 */
[----:B------:R-:W-:-:S04]  /*1f30*/  USEL UR6, UR40, 0x1, UP0 ;  /* 0x0000000128067887 */ /* 0x000fc80008000000 */
[----:B------:R-:W-:-:S04]  /*1f40*/  UIADD3 UR6, UR39, UR40, -UR6 ;  /* 0x0000002827067290 */ /* 0x000fc8000fffe806 */
[----:B------:R-:W-:-:S04]  /*1f50*/  UIMAD.WIDE.U32 UR4, UR6, -0x33333333, URZ ;  /* 0xcccccccd060478a5 */ /* 0x000fc8000f8e003f */
[----:B------:R-:W-:-:S04]  /*1f60*/  USHF.R.U32.HI UR4, URZ, 0x2, UR5 ;  /* 0x000000023f047899 */ /* 0x000fc80008011605 */
[----:B------:R-:W-:-:S06]  /*1f70*/  UIMAD UR6, UR4, -0x5, UR6 ;  /* 0xfffffffb040678a4 */ /* 0x000fcc000f8e0206 */
[----:B------:R-:W-:-:S04]  /*1f80*/  IMAD.U32 R3, RZ, RZ, UR6 ;  /* 0x00000006ff037e24 */ /* 0x000fc8000f8e00ff */
[----:B------:R-:W-:-:S04]  /*1f90*/  IMAD R0, R3, 0x8, R6 ;  /* 0x0000000803007824 */ /* 0x000fc800078e0206 */
[----:B------:R-:W-:-:S05]  /*1fa0*/  VIADD R3, R0, 0x28 ;  /* 0x0000002800037836 */ /* 0x000fca0000000000 */
[----:B------:R-:W-:-:S04]  /*1fb0*/  PRMT R3, R22, 0x654, R3 ;  /* 0x0000065416037816 */ /* 0x000fc80000000003 */
[----:B------:R2:W-:Y:S03]  /*1fc0*/  SYNCS.ARRIVE.TRANS64.RED.A1T0 RZ, [R3+URZ], RZ ;  /* 0x000000ff03ff79a7 */ /* 0x0005e6000810043f */
.L_x_33:
[----:B------:R-:W-:Y:S05]  /*1fd0*/  BSYNC B0 ;  /* 0x0000000000007941 */ /* 0x000fea0003800000 */
.L_x_32:
[----:B------:R-:W-:Y:S05]  /*1fe0*/  @P0 BRA `(.L_x_30) ;  /* 0x0000000000040947 */ /* 0x000fea0003800000 */
[----:B------:R-:W-:Y:S01]  /*1ff0*/  BPT.TRAP 0x1 ;  /* 0x000000040000795c */ /* 0x000fe20000300000 */
.L_x_30:
[----:B------:R-:W3:Y:S01]  /*2000*/  LDC R6, c[0x0][0x288] ;  /* 0x0000a200ff067b82 */ /* 0x000ee20000000800 */
[--C-:B------:R-:W-:Y:S01]  /*2010*/  SHF.R.U32.HI R0, RZ, 0x2, R18.reuse ;  /* 0x00000002ff007819 */ /* 0x100fe20000011612 */
[----:B------:R-:W-:Y:S01]  /*2020*/  UIADD3 UR39, UR40, UR39, URZ ;  /* 0x0000002728277290 */ /* 0x000fe2000fffe03f */
[----:B01----:R-:W-:Y:S01]  /*2030*/  SHF.R.U32.HI R5, RZ, 0x7, R18 ;  /* 0x00000007ff057819 */ /* 0x003fe20000011612 */
[----:B------:R-:W-:Y:S01]  /*2040*/  ULDC UR7, c[0x0][0x284] ;  /* 0x0000a10000077ab9 */ /* 0x000fe20000000800 */
[----:B--2---:R-:W-:Y:S01]  /*2050*/  LOP3.LUT R3, R0, 0x7, RZ, 0xc0, !PT ;  /* 0x0000000700037812 */ /* 0x004fe200078ec0ff */
[----:B------:R-:W-:Y:S01]  /*2060*/  UISETP.GT.U32.AND UP0, UPT, UR39, 0x4, UPT ;  /* 0x000000042700788c */ /* 0x000fe2000bf04070 */
[----:B------:R-:W-:Y:S01]  /*2070*/  LOP3.LUT R0, R5, 0x1, RZ, 0xc0, !PT ;  /* 0x0000000105007812 */ /* 0x000fe200078ec0ff */
[----:B------:R-:W-:Y:S01]  /*2080*/  UISETP.GE.U32.AND UP1, UPT, UR40, 0x5, UPT ;  /* 0x000000052800788c */ /* 0x000fe2000bf26070 */
[----:B------:R-:W-:Y:S01]  /*2090*/  LOP3.LUT R4, R18, 0x60, RZ, 0xc0, !PT ;  /* 0x0000006012047812 */ /* 0x000fe200078ec0ff */
[----:B------:R-:W-:Y:S01]  /*20a0*/  UISETP.LT.U32.AND UP0, UPT, UR40, 0x5, UP0 ;  /* 0x000000052800788c */ /* 0x000fe20008701070 */
[----:B------:R-:W-:Y:S01]  /*20b0*/  SHF.R.S32.HI R15, RZ, 0x1f, R23 ;  /* 0x0000001fff0f7819 */ /* 0x000fe20000011417 */
[----:B------:R-:W-:Y:S01]  /*20c0*/  IMAD.SHL.U32 R10, R0, 0x40, RZ ;  /* 0x00000040000a7824 */ /* 0x000fe200078e00ff */
[----:B------:R-:W-:Y:S01]  /*20d0*/  SHF.R.U32.HI R8, RZ, 0x1, R4 ;  /* 0x00000001ff087819 */ /* 0x000fe20000011604 */
[----:B------:R-:W-:Y:S01]  /*20e0*/  ULDC.64 UR8, c[0x0][0x5d0] ;  /* 0x0001740000087ab9 */ /* 0x000fe20000000a00 */
[----:B------:R-:W-:Y:S01]  /*20f0*/  LOP3.LUT R4, R18, 0x3, RZ, 0xc0, !PT ;  /* 0x0000000312047812 */ /* 0x000fe200078ec0ff */
[----:B------:R-:W-:Y:S01]  /*2100*/  UIMAD.WIDE.U32 UR4, UR39, -0x33333333, URZ ;  /* 0xcccccccd270478a5 */ /* 0x000fe2000f8e003f */
[--C-:B------:R-:W-:Y:S01]  /*2110*/  IADD3 R5, RZ, -R8, -R3.reuse ;  /* 0x80000008ff057210 */ /* 0x100fe20007ffe803 */
[----:B------:R-:W-:Y:S01]  /*2120*/  USEL UR6, URZ, 0x1, !UP0 ;  /* 0x000000013f067887 */ /* 0x000fe2000c000000 */
[----:B------:R-:W-:Y:S01]  /*2130*/  LOP3.LUT R165, R10, 0x40, R3, 0xe2, !PT ;  /* 0x000000400aa57812 */ /* 0x000fe200078ee203 */
[----:B------:R-:W-:Y:S01]  /*2140*/  IMAD.SHL.U32 R3, R153, 0x80, RZ ;  /* 0x0000008099037824 */ /* 0x000fe200078e00ff */
[----:B------:R-:W-:Y:S01]  /*2150*/  USHF.R.U32.HI UR4, URZ, 0x2, UR5 ;  /* 0x000000023f047899 */ /* 0x000fe20008011605 */
[----:B------:R-:W-:Y:S01]  /*2160*/  IMAD R157, R0, -0x40, R5 ;  /* 0xffffffc0009d7824 */ /* 0x000fe200078e0205 */
[----:B------:R-:W-:Y:S01]  /*2170*/  ULOP3.LUT UR38, UR38, UR6, URZ, 0x3c, !UPT ;  /* 0x0000000626267292 */ /* 0x000fe2000f8e3c3f */
[----:B------:R-:W-:Y:S01]  /*2180*/  IMAD.SHL.U32 R0, R152, 0x100, RZ ;  /* 0x0000010098007824 */ /* 0x000fe200078e00ff */
[----:B---3--:R-:W-:Y:S01]  /*2190*/  ISETP.GE.AND P0, PT, R3, R6, PT ;  /* 0x000000060300720c */ /* 0x008fe20003f06270 */
[----:B------:R-:W-:Y:S01]  /*21a0*/  IMAD R10, R4, -0x2, R6 ;  /* 0xfffffffe040a7824 */ /* 0x000fe200078e0206 */
[----:B------:R-:W-:Y:S01]  /*21b0*/  UIMAD UR39, UR4, -0x5, UR39 ;  /* 0xfffffffb042778a4 */ /* 0x000fe2000f8e0227 */
[----:B------:R-:W-:Y:S01]  /*21c0*/  IMAD.SHL.U32 R6, R18, 0x2, RZ ;  /* 0x0000000212067824 */ /* 0x000fe200078e00ff */
[----:B------:R-:W-:Y:S01]  /*21d0*/  ISETP.GE.OR P0, PT, R0, UR7, P0 ;  /* 0x0000000700007c0c */ /* 0x000fe20008706670 */
[----:B------:R-:W-:Y:S01]  /*21e0*/  IMAD R4, R15, UR8, RZ ;  /* 0x000000080f047c24 */ /* 0x000fe2000f8e02ff */
[----:B------:R-:W-:Y:S01]  /*21f0*/  @UP1 ULOP3.LUT UR38, UR38, 0x1, UR4, 0x78, !UPT ;  /* 0x0000000126261892 */ /* 0x000fe2000f8e7804 */
[----:B------:R-:W-:Y:S01]  /*2200*/  IMAD.WIDE R152, R152, 0x100, RZ ;  /* 0x0000010098987825 */ /* 0x000fe200078e02ff */
[----:B------:R-:W-:-:S02]  /*2210*/  LOP3.LUT R6, R3, 0x6, R6, 0xf8, !PT ;  /* 0x0000000603067812 */ /* 0x000fc400078ef806 */
[----:B------:R-:W-:Y:S01]  /*2220*/  IADD3 R157, -R0, UR7, R157 ;  /* 0x00000007009d7c10 */ /* 0x000fe2000fffe19d */
[C---:B------:R-:W-:Y:S01]  /*2230*/  IMAD R9, R23.reuse, UR9, R4 ;  /* 0x0000000917097c24 */ /* 0x040fe2000f8e0204 */
[----:B------:R-:W-:Y:S01]  /*2240*/  SHF.R.S32.HI R7, RZ, 0x1f, R6 ;  /* 0x0000001fff077819 */ /* 0x000fe20000011406 */
[----:B------:R-:W-:Y:S01]  /*2250*/  IMAD.IADD R0, R10, 0x1, -R3 ;  /* 0x000000010a007824 */ /* 0x000fe200078e0a03 */
[----:B------:R-:W-:Y:S01]  /*2260*/  LOP3.LUT R165, R152, R165, R8, 0xfe, !PT ;  /* 0x000000a598a57212 */ /* 0x000fe200078efe08 */
[----:B------:R-:W-:Y:S02]  /*2270*/  IMAD.MOV.U32 R3, RZ, RZ, -0x1 ;  /* 0xffffffffff037424 */ /* 0x000fe400078e00ff */
[----:B------:R-:W-:-:S04]  /*2280*/  IMAD.WIDE.U32 R4, R23, UR8, R6 ;  /* 0x0000000817047c25 */ /* 0x000fc8000f8e0006 */
[----:B------:R-:W-:Y:S02]  /*2290*/  IMAD.IADD R9, R5, 0x1, R9 ;  /* 0x0000000105097824 */ /* 0x000fe400078e0209 */
[----:B------:R-:W-:Y:S01]  /*22a0*/  IMAD.MOV.U32 R8, RZ, RZ, R4 ;  /* 0x000000ffff087224 */ /* 0x000fe200078e0004 */
[----:B------:R-:W-:Y:S06]  /*22b0*/  @P0 BRA `(.L_x_34) ;  /* 0x00000080007c0947 */ /* 0x000fec0003800000 */
[----:B------:R-:W0:Y:S01]  /*22c0*/  LDC.64 R4, c[0x0][0x5c8] ;  /* 0x00017200ff047b82 */ /* 0x000e220000000a00 */
[----:B-----5:R-:W-:Y:S01]  /*22d0*/  FSETP.NEU.AND P0, PT, R155, RZ, PT ;  /* 0x000000ff9b00720b */ /* 0x020fe20003f0d000 */
[----:B------:R-:W-:Y:S01]  /*22e0*/  BSSY B0, `(.L_x_34) ;  /* 0x000081c000007945 */ /* 0x000fe20003800000 */
[----:B------:R-:W-:-:S04]  /*22f0*/  ISETP.GT.AND P1, PT, R157, RZ, PT ;  /* 0x000000ff9d00720c */ /* 0x000fc80003f24270 */
[----:B------:R-:W-:Y:S01]  /*2300*/  ISETP.GT.AND P2, PT, R0, RZ, P1 ;  /* 0x000000ff0000720c */ /* 0x000fe20000f44270 */
[-C--:B0-----:R-:W-:Y:S02]  /*2310*/  IMAD R10, R153, R4.reuse, RZ ;  /* 0x00000004990a7224 */ /* 0x081fe400078e02ff */
[----:B------:R-:W-:-:S04]  /*2320*/  IMAD.WIDE.U32 R168, R165, R4, R8 ;  /* 0x00000004a5a87225 */ /* 0x000fc800078e0008 */
[----:B------:R-:W-:-:S04]  /*2330*/  IMAD R9, R165, R5, R10 ;  /* 0x00000005a5097224 */ /* 0x000fc800078e020a */
[----:B------:R-:W-:Y:S01]  /*2340*/  IMAD.IADD R175, R169, 0x1, R9 ;  /* 0x00000001a9af7824 */ /* 0x000fe200078e0209 */
[----:B------:R-:W-:Y:S06]  /*2350*/  @!P0 BRA `(.L_x_35) ;  /* 0x0000005c001c8947 */ /* 0x000fec0003800000 */
[----:B------:R-:W0:Y:S01]  /*2360*/  LDC.64 R10, c[0x0][0x5b8] ;  /* 0x00016e00ff0a7b82 */ /* 0x000e220000000a00 */
[----:B------:R-:W-:-:S07]  /*2370*/  ULDC.64 UR4, c[0x0][0x5c0] ;  /* 0x0001700000047ab9 */ /* 0x000fce0000000a00 */
[----:B------:R-:W1:Y:S08]  /*2380*/  LDC.64 R12, c[0x0][0x5b0] ;  /* 0x00016c00ff0c7b82 */ /* 0x000e700000000a00 */
[----:B------:R-:W2:Y:S01]  /*2390*/  LDC.64 R8, c[0x0][0x5a8] ;  /* 0x00016a00ff087b82 */ /* 0x000ea20000000a00 */
[----:B0-----:R-:W-:-:S04]  /*23a0*/  IMAD R14, R15, R10, RZ ;  /* 0x0000000a0f0e7224 */ /* 0x001fc800078e02ff */
[C---:B------:R-:W-:Y:S02]  /*23b0*/  IMAD R11, R23.reuse, R11, R14 ;  /* 0x0000000b170b7224 */ /* 0x040fe400078e020e */
[----:B------:R-:W-:-:S04]  /*23c0*/  IMAD.WIDE.U32 R14, R23, R10, R6 ;  /* 0x0000000a170e7225 */ /* 0x000fc800078e0006 */
[----:B-1----:R-:W-:Y:S02]  /*23d0*/  IMAD R20, R153, R12, RZ ;  /* 0x0000000c99147224 */ /* 0x002fe400078e02ff */
[----:B------:R-:W-:Y:S02]  /*23e0*/  IMAD.IADD R21, R15, 0x1, R11 ;  /* 0x000000010f157824 */ /* 0x000fe400078e020b */
[----:B------:R-:W-:Y:S02]  /*23f0*/  IMAD R173, R165, R13, R20 ;  /* 0x0000000da5ad7224 */ /* 0x000fe400078e0214 */
[----:B------:R-:W-:-:S04]  /*2400*/  IMAD.MOV.U32 R20, RZ, RZ, R14 ;  /* 0x000000ffff147224 */ /* 0x000fc800078e000e */
[----:B------:R-:W-:-:S04]  /*2410*/  IMAD.WIDE.U32 R158, R165, R12, R20 ;  /* 0x0000000ca59e7225 */ /* 0x000fc800078e0014 */
[----:B------:R-:W-:Y:S01]  /*2420*/  IMAD.IADD R159, R159, 0x1, R173 ;  /* 0x000000019f9f7824 */ /* 0x000fe200078e02ad */
[----:B--2---:R-:W-:-:S04]  /*2430*/  LEA R160, P0, R158, R8, 0x2 ;  /* 0x000000089ea07211 */ /* 0x004fc800078010ff */
[----:B------:R-:W-:-:S05]  /*2440*/  LEA.HI.X R161, R158, R9, R159, 0x2, P0 ;  /* 0x000000099ea17211 */ /* 0x000fca00000f149f */
[----:B------:R0:W2:Y:S01]  /*2450*/  @P2 LDG.E.LTC128B R169, desc[UR36][R160.64] ;  /* 0x00000024a0a92981 */ /* 0x0000a2000c1e1920 */
[----:B------:R-:W-:Y:S01]  /*2460*/  LEA R158, P0, R168, UR4, 0x2 ;  /* 0x00000004a89e7c11 */ /* 0x000fe2000f8010ff */
[----:B------:R-:W-:Y:S01]  /*2470*/  IMAD.WIDE.U32 R162, R165, R12, R6 ;  /* 0x0000000ca5a27225 */ /* 0x000fe200078e0006 */
[----:B------:R-:W-:Y:S01]  /*2480*/  ISETP.GT.AND P3, PT, R0, 0x1, P1 ;  /* 0x000000010000780c */ /* 0x000fe20000f64270 */
[----:B------:R-:W-:Y:S01]  /*2490*/  BSSY B1, `(.L_x_36) ;  /* 0x0000011000017945 */ /* 0x000fe20003800000 */
[----:B------:R-:W-:Y:S01]  /*24a0*/  LEA.HI.X R159, R168, UR5, R175, 0x2, P0 ;  /* 0x00000005a89f7c11 */ /* 0x000fe200080f14af */
[----:B------:R-:W-:Y:S01]  /*24b0*/  IMAD.IADD R163, R173, 0x1, R163 ;  /* 0x00000001ada37824 */ /* 0x000fe200078e02a3 */
[C---:B0-----:R-:W-:Y:S01]  /*24c0*/  SHF.L.U64.HI R161, R12.reuse, 0x3, R13 ;  /* 0x000000030ca17819 */ /* 0x041fe2000001020d */
[----:B------:R-:W-:Y:S01]  /*24d0*/  IMAD.SHL.U32 R160, R12, 0x8, RZ ;  /* 0x000000080ca07824 */ /* 0x000fe200078e00ff */
[----:B--2---:R-:W-:-:S05]  /*24e0*/  LOP3.LUT R166, R169, 0xffffe000, RZ, 0xc0, !PT ;  /* 0xffffe000a9a67812 */ /* 0x004fca00078ec0ff */
[----:B------:R-:W-:Y:S01]  /*24f0*/  FMUL R171, R166, R155 ;  /* 0x0000009ba6ab7220 */ /* 0x000fe20000400000 */
[----:B------:R-:W-:-:S04]  /*2500*/  IMAD.WIDE.U32 R166, R23, R10, R162 ;  /* 0x0000000a17a67225 */ /* 0x000fc800078e00a2 */
[----:B------:R-:W-:Y:S01]  /*2510*/  FFMA R171, R88, R154, R171 ;  /* 0x0000009a58ab7223 */ /* 0x000fe200000000ab */
[----:B------:R-:W-:Y:S01]  /*2520*/  IMAD.IADD R88, R11, 0x1, R167 ;  /* 0x000000010b587824 */ /* 0x000fe200078e02a7 */
[----:B------:R-:W-:-:S03]  /*2530*/  LEA R162, P0, R166, R8, 0x2 ;  /* 0x00000008a6a27211 */ /* 0x000fc600078010ff */
[----:B------:R-:W-:Y:S02]  /*2540*/  F2FP.TF32.F32.PACK_B R171, R171 ;  /* 0x000000abffab723e */ /* 0x000fe400024050ff */
[----:B------:R-:W-:Y:S01]  /*2550*/  LEA.HI.X R163, R166, R9, R88, 0x2, P0 ;  /* 0x00000009a6a37211 */ /* 0x000fe200000f1458 */
[----:B------:R-:W-:Y:S02]  /*2560*/  IMAD.WIDE.U32 R166, R165, R12, R160 ;  /* 0x0000000ca5a67225 */ /* 0x000fe400078e00a0 */
[----:B------:R0:W-:Y:S01]  /*2570*/  @P2 STG.E desc[UR36][R158.64], R171 ;  /* 0x000000ab9e002986 */ /* 0x0001e2000c101924 */
[----:B------:R-:W-:Y:S05]  /*2580*/  @!P3 BRA `(.L_x_37) ;  /* 0x000000000004b947 */ /* 0x000fea0003800000 */
[----:B------:R1:W5:Y:S02]  /*2590*/  LDG.E.LTC128B R169, desc[UR36][R162.64+0x4] ;  /* 0x00000424a2a97981 */ /* 0x000364000c1e1920 */
.L_x_37:
[----:B------:R-:W-:Y:S05]  /*25a0*/  BSYNC B1 ;  /* 0x0000000000017941 */ /* 0x000fea0003800000 */
.L_x_36:
[----:B-----5:R-:W-:Y:S01]  /*25b0*/  LOP3.LUT R88, R169, 0xffffe000, RZ, 0xc0, !PT ;  /* 0xffffe000a9587812 */ /* 0x020fe200078ec0ff */
[----:B0-----:R-:W-:Y:S01]  /*25c0*/  IMAD.IADD R171, R173, 0x1, R167 ;  /* 0x00000001adab7824 */ /* 0x001fe200078e02a7 */
[----:B------:R-:W-:Y:S02]  /*25d0*/  ISETP.GT.AND P0, PT, R157, 0x8, PT ;  /* 0x000000089d00780c */ /* 0x000fe40003f04270 */
[----:B------:R-:W-:Y:S01]  /*25e0*/  IADD3 R167, P4, R14, R166, RZ ;  /* 0x000000a60ea77210 */ /* 0x000fe20007f9e0ff */
[----:B------:R-:W-:Y:S01]  /*25f0*/  FMUL R88, R88, R155 ;  /* 0x0000009b58587220 */ /* 0x000fe20000400000 */
[----:B------:R-:W-:-:S03]  /*2600*/  ISETP.GT.AND P2, PT, R0, RZ, P0 ;  /* 0x000000ff0000720c */ /* 0x000fc60000744270 */
[----:B------:R-:W-:Y:S02]  /*2610*/  IMAD.X R168, R171, 0x1, R21, P4 ;  /* 0x00000001aba87824 */ /* 0x000fe400020e0615 */
[----:B------:R-:W-:Y:S01]  /*2620*/  FFMA R175, R89, R154, R88 ;  /* 0x0000009a59af7223 */ /* 0x000fe20000000058 */
[----:B------:R-:W-:-:S04]  /*2630*/  LEA R172, P4, R167, R8, 0x2 ;  /* 0x00000008a7ac7211 */ /* 0x000fc800078810ff */
[----:B------:R-:W-:Y:S01]  /*2640*/  LEA.HI.X R173, R167, R9, R168, 0x2, P4 ;  /* 0x00000009a7ad7211 */ /* 0x000fe200020f14a8 */
[----:B------:R-:W-:Y:S01]  /*2650*/  IMAD.MOV.U32 R168, RZ, RZ, R169 ;  /* 0x000000ffffa87224 */ /* 0x000fe200078e00a9 */
[----:B------:R-:W-:-:S05]  /*2660*/  F2FP.TF32.F32.PACK_B R175, R175 ;  /* 0x000000afffaf723e */ /* 0x000fca00024050ff */
[----:B------:R0:W-:Y:S04]  /*2670*/  @P3 STG.E desc[UR36][R158.64+0x4], R175 ;  /* 0x000004af9e003986 */ /* 0x0001e8000c101924 */
[----:B------:R-:W2:Y:S01]  /*2680*/  @P2 LDG.E.LTC128B R168, desc[UR36][R172.64] ;  /* 0x00000024aca82981 */ /* 0x000ea2000c1e1920 */
[----:B------:R-:W-:Y:S01]  /*2690*/  IADD3 R166, P3, R6, R166, RZ ;  /* 0x000000a606a67210 */ /* 0x000fe20007f7e0ff */
[----:B------:R-:W-:Y:S01]  /*26a0*/  IMAD.SHL.U32 R169, R4, 0x20, RZ ;  /* 0x0000002004a97824 */ /* 0x000fe200078e00ff */
[----:B------:R-:W-:Y:S03]  /*26b0*/  BSSY B1, `(.L_x_38) ;  /* 0x0000011000017945 */ /* 0x000fe60003800000 */
[----:B------:R-:W-:Y:S01]  /*26c0*/  IMAD.X R167, R7, 0x1, R171, P3 ;  /* 0x0000000107a77824 */ /* 0x000fe200018e06ab */
[----:B------:R-:W-:Y:S01]  /*26d0*/  IADD3 R170, P3, R169, R158, RZ ;  /* 0x0000009ea9aa7210 */ /* 0x000fe20007f7e0ff */
[----:B------:R-:W-:-:S04]  /*26e0*/  IMAD.WIDE.U32 R166, R23, R10, R166 ;  /* 0x0000000a17a67225 */ /* 0x000fc800078e00a6 */
[----:B------:R-:W-:Y:S01]  /*26f0*/  IMAD.IADD R171, R11, 0x1, R167 ;  /* 0x000000010bab7824 */ /* 0x000fe200078e02a7 */
[----:B------:R-:W-:Y:S02]  /*2700*/  SHF.L.U64.HI R167, R4, 0x5, R5 ;  /* 0x0000000504a77819 */ /* 0x000fe40000010205 */
[----:B--2---:R-:W-:-:S05]  /*2710*/  LOP3.LUT R88, R168, 0xffffe000, RZ, 0xc0, !PT ;  /* 0xffffe000a8587812 */ /* 0x004fca00078ec0ff */
[----:B------:R-:W-:Y:S01]  /*2720*/  FMUL R89, R88, R155 ;  /* 0x0000009b58597220 */ /* 0x000fe20000400000 */
[----:B------:R-:W-:-:S03]  /*2730*/  LEA R88, P4, R166, R8, 0x2 ;  /* 0x00000008a6587211 */ /* 0x000fc600078810ff */
[----:B------:R-:W-:Y:S01]  /*2740*/  FFMA R173, R90, R154, R89 ;  /* 0x0000009a5aad7223 */ /* 0x000fe20000000059 */
[----:B------:R-:W-:Y:S01]  /*2750*/  LEA.HI.X R89, R166, R9, R171, 0x2, P4 ;  /* 0x00000009a6597211 */ /* 0x000fe200020f14ab */
[----:B------:R-:W-:Y:S01]  /*2760*/  IMAD.X R171, R167, 0x1, R159, P3 ;  /* 0x00000001a7ab7824 */ /* 0x000fe200018e069f */
[----:B------:R-:W-:Y:S02]  /*2770*/  ISETP.GT.AND P4, PT, R0, 0x1, P0 ;  /* 0x000000010000780c */ /* 0x000fe40000784270 */
[----:B------:R-:W-:-:S05]  /*2780*/  F2FP.TF32.F32.PACK_B R173, R173 ;  /* 0x000000adffad723e */ /* 0x000fca00024050ff */
[----:B------:R0:W-:Y:S06]  /*2790*/  @P2 STG.E desc[UR36][R170.64], R173 ;  /* 0x000000adaa002986 */ /* 0x0001ec000c101924 */
[----:B------:R-:W-:Y:S05]  /*27a0*/  @!P4 BRA `(.L_x_39) ;  /* 0x000000000004c947 */ /* 0x000fea0003800000 */
[----:B------:R2:W5:Y:S02]  /*27b0*/  LDG.E.LTC128B R168, desc[UR36][R88.64+0x4] ;  /* 0x0000042458a87981 */ /* 0x000564000c1e1920 */
.L_x_39:
[----:B------:R-:W-:Y:S05]  /*27c0*/  BSYNC B1 ;  /* 0x0000000000017941 */ /* 0x000fea0003800000 */
.L_x_38:
[----:B-----5:R-:W-:Y:S01]  /*27d0*/  LOP3.LUT R90, R168, 0xffffe000, RZ, 0xc0, !PT ;  /* 0xffffe000a85a7812 */ /* 0x020fe200078ec0ff */
[----:B------:R-:W-:Y:S01]  /*27e0*/  BSSY B1, `(.L_x_40) ;  /* 0x000000a000017945 */ /* 0x000fe20003800000 */
[----:B------:R-:W-:-:S03]  /*27f0*/  ISETP.GT.AND P2, PT, R0, 0x8, P1 ;  /* 0x000000080000780c */ /* 0x000fc60000f44270 */
[----:B------:R-:W-:-:S04]  /*2800*/  FMUL R90, R90, R155 ;  /* 0x0000009b5a5a7220 */ /* 0x000fc80000400000 */
[----:B0-----:R-:W-:Y:S01]  /*2810*/  FFMA R173, R91, R154, R90 ;  /* 0x0000009a5bad7223 */ /* 0x001fe2000000005a */
[----:B------:R-:W-:Y:S02]  /*2820*/  @P4 IMAD.MOV.U32 R90, RZ, RZ, R170 ;  /* 0x000000ffff5a4224 */ /* 0x000fe400078e00aa */
[----:B------:R-:W-:Y:S02]  /*2830*/  @P4 IMAD.MOV.U32 R91, RZ, RZ, R171 ;  /* 0x000000ffff5b4224 */ /* 0x000fe400078e00ab */
[----:B------:R-:W-:-:S05]  /*2840*/  F2FP.TF32.F32.PACK_B R173, R173 ;  /* 0x000000adffad723e */ /* 0x000fca00024050ff */
[----:B------:R0:W-:Y:S01]  /*2850*/  @P4 STG.E desc[UR36][R90.64+0x4], R173 ;  /* 0x000004ad5a004986 */ /* 0x0001e2000c101924 */
[----:B------:R-:W-:Y:S05]  /*2860*/  @!P2 BRA `(.L_x_41) ;  /* 0x000000000004a947 */ /* 0x000fea0003800000 */
[----:B------:R3:W5:Y:S02]  /*2870*/  LDG.E.LTC128B R168, desc[UR36][R162.64+0x20] ;  /* 0x00002024a2a87981 */ /* 0x000764000c1e1920 */
.L_x_41:
[----:B------:R-:W-:Y:S05]  /*2880*/  BSYNC B1 ;  /* 0x0000000000017941 */ /* 0x000fea0003800000 */
.L_x_40:
[----:B0----5:R-:W-:Y:S01]  /*2890*/  LOP3.LUT R90, R168, 0xffffe000, RZ, 0xc0, !PT ;  /* 0xffffe000a85a7812 */ /* 0x021fe200078ec0ff */
[----:B------:R-:W-:Y:S01]  /*28a0*/  BSSY B1, `(.L_x_42) ;  /* 0x000000a000017945 */ /* 0x000fe20003800000 */
[----:B------:R-:W-:-:S03]  /*28b0*/  ISETP.GT.AND P3, PT, R0, 0x9, P1 ;  /* 0x000000090000780c */ /* 0x000fc60000f64270 */
[----:B------:R-:W-:Y:S01]  /*28c0*/  FMUL R91, R90, R155 ;  /* 0x0000009b5a5b7220 */ /* 0x000fe20000400000 */
[----:B------:R-:W-:-:S03]  /*28d0*/  @P2 IMAD.MOV.U32 R90, RZ, RZ, R158 ;  /* 0x000000ffff5a2224 */ /* 0x000fc600078e009e */
[----:B------:R-:W-:Y:S01]  /*28e0*/  FFMA R173, R92, R154, R91 ;  /* 0x0000009a5cad7223 */ /* 0x000fe2000000005b */
[----:B------:R-:W-:-:S04]  /*28f0*/  @P2 IMAD.MOV.U32 R91, RZ, RZ, R159 ;  /* 0x000000ffff5b2224 */ /* 0x000fc800078e009f */
[----:B------:R-:W-:-:S05]  /*2900*/  F2FP.TF32.F32.PACK_B R173, R173 ;  /* 0x000000adffad723e */ /* 0x000fca00024050ff */
[----:B------:R0:W-:Y:S01]  /*2910*/  @P2 STG.E desc[UR36][R90.64+0x20], R173 ;  /* 0x000020ad5a002986 */ /* 0x0001e2000c101924 */
[----:B------:R-:W-:Y:S05]  /*2920*/  @!P3 BRA `(.L_x_43) ;  /* 0x000000000004b947 */ /* 0x000fea0003800000 */
[----:B------:R4:W5:Y:S02]  /*2930*/  LDG.E.LTC128B R168, desc[UR36][R162.64+0x24] ;  /* 0x00002424a2a87981 */ /* 0x000964000c1e1920 */
.L_x_43:
[----:B------:R-:W-:Y:S05]  /*2940*/  BSYNC B1 ;  /* 0x0000000000017941 */ /* 0x000fea0003800000 */
.L_x_42:
[----:B0----5:R-:W-:Y:S01]  /*2950*/  LOP3.LUT R90, R168, 0xffffe000, RZ, 0xc0, !PT ;  /* 0xffffe000a85a7812 */ /* 0x021fe200078ec0ff */
[----:B------:R-:W-:Y:S01]  /*2960*/  @P3 IMAD.MOV.U32 R91, RZ, RZ, R159 ;  /* 0x000000ffff5b3224 */ /* 0x000fe200078e009f */
[----:B------:R-:W-:Y:S01]  /*2970*/  ISETP.GT.AND P2, PT, R0, 0x8, P0 ;  /* 0x000000080000780c */ /* 0x000fe20000744270 */
[----:B------:R-:W-:Y:S02]  /*2980*/  BSSY B1, `(.L_x_44) ;  /* 0x0000008000017945 */ /* 0x000fe40003800000 */
[----:B------:R-:W-:-:S04]  /*2990*/  FMUL R90, R90, R155 ;  /* 0x0000009b5a5a7220 */ /* 0x000fc80000400000 */
[----:B------:R-:W-:Y:S01]  /*29a0*/  FFMA R93, R93, R154, R90 ;  /* 0x0000009a5d5d7223 */ /* 0x000fe2000000005a */
[----:B------:R-:W-:-:S04]  /*29b0*/  @P3 IMAD.MOV.U32 R90, RZ, RZ, R158 ;  /* 0x000000ffff5a3224 */ /* 0x000fc800078e009e */
[----:B------:R-:W-:-:S05]  /*29c0*/  F2FP.TF32.F32.PACK_B R93, R93 ;  /* 0x0000005dff5d723e */ /* 0x000fca00024050ff */
[----:B------:R0:W-:Y:S01]  /*29d0*/  @P3 STG.E desc[UR36][R90.64+0x24], R93 ;  /* 0x0000245d5a003986 */ /* 0x0001e2000c101924 */
[----:B------:R-:W-:Y:S05]  /*29e0*/  @!P2 BRA `(.L_x_45) ;  /* 0x000000000004a947 */ /* 0x000fea0003800000 */
[----:B------:R0:W5:Y:S02]  /*29f0*/  LDG.E.LTC128B R168, desc[UR36][R88.64+0x20] ;  /* 0x0000202458a87981 */ /* 0x000164000c1e1920 */
.L_x_45:
[----:B------:R-:W-:Y:S05]  /*2a00*/  BSYNC B1 ;  /* 0x0000000000017941 */ /* 0x000fea0003800000 */
.L_x_44:
        /* <DEDUP_REMOVED lines=11> */
.L_x_47:
[----:B------:R-:W-:Y:S05]  /*2ac0*/  BSYNC B1 ;  /* 0x0000000000017941 */ /* 0x000fea0003800000 */
.L_x_46:
        /* <DEDUP_REMOVED lines=11> */
.L_x_49:
[----:B------:R-:W-:Y:S05]  /*2b80*/  BSYNC B1 ;  /* 0x0000000000017941 */ /* 0x000fea0003800000 */
.L_x_48:
        /* <DEDUP_REMOVED lines=11> */
.L_x_51:
[----:B------:R-:W-:Y:S05]  /*2c40*/  BSYNC B1 ;  /* 0x0000000000017941 */ /* 0x000fea0003800000 */
.L_x_50:
        /* <DEDUP_REMOVED lines=11> */
.L_x_53:
[----:B------:R-:W-:Y:S05]  /*2d00*/  BSYNC B1 ;  /* 0x0000000000017941 */ /* 0x000fea0003800000 */
.L_x_52:
        /* <DEDUP_REMOVED lines=11> */
.L_x_55:
[----:B------:R-:W-:Y:S05]  /*2dc0*/  BSYNC B1 ;  /* 0x0000000000017941 */ /* 0x000fea0003800000 */
.L_x_54:
        /* <DEDUP_REMOVED lines=11> */
.L_x_57:
[----:B------:R-:W-:Y:S05]  /*2e80*/  BSYNC B1 ;  /* 0x0000000000017941 */ /* 0x000fea0003800000 */
.L_x_56:
        /* <DEDUP_REMOVED lines=11> */
.L_x_59:
[----:B------:R-:W-:Y:S05]  /*2f40*/  BSYNC B1 ;  /* 0x0000000000017941 */ /* 0x000fea0003800000 */
.L_x_58:
        /* <DEDUP_REMOVED lines=11> */
.L_x_61:
[----:B------:R-:W-:Y:S05]  /*3000*/  BSYNC B1 ;  /* 0x0000000000017941 */ /* 0x000fea0003800000 */
.L_x_60:
        /* <DEDUP_REMOVED lines=11> */
.L_x_63:
[----:B------:R-:W-:Y:S05]  /*30c0*/  BSYNC B1 ;  /* 0x0000000000017941 */ /* 0x000fea0003800000 */
.L_x_62:
        /* <DEDUP_REMOVED lines=11> */
.L_x_65:
[----:B------:R-:W-:Y:S05]  /*3180*/  BSYNC B1 ;  /* 0x0000000000017941 */ /* 0x000fea0003800000 */
.L_x_64:
        /* <DEDUP_REMOVED lines=11> */
.L_x_67:
[----:B------:R-:W-:Y:S05]  /*3240*/  BSYNC B1 ;  /* 0x0000000000017941 */ /* 0x000fea0003800000 */
.L_x_66:
        /* <DEDUP_REMOVED lines=11> */
.L_x_69:
[----:B------:R-:W-:Y:S05]  /*3300*/  BSYNC B1 ;  /* 0x0000000000017941 */ /* 0x000fea0003800000 */
.L_x_68:
        /* <DEDUP_REMOVED lines=11> */
.L_x_71:
[----:B------:R-:W-:Y:S05]  /*33c0*/  BSYNC B1 ;  /* 0x0000000000017941 */ /* 0x000fea0003800000 */
.L_x_70:
        /* <DEDUP_REMOVED lines=11> */
.L_x_73:
[----:B------:R-:W-:Y:S05]  /*3480*/  BSYNC B1 ;  /* 0x0000000000017941 */ /* 0x000fea0003800000 */
.L_x_72:
        /* <DEDUP_REMOVED lines=11> */
.L_x_75:
[----:B------:R-:W-:Y:S05]  /*3540*/  BSYNC B1 ;  /* 0x0000000000017941 */ /* 0x000fea0003800000 */
.L_x_74:
        /* <DEDUP_REMOVED lines=11> */
.L_x_77:
[----:B------:R-:W-:Y:S05]  /*3600*/  BSYNC B1 ;  /* 0x0000000000017941 */ /* 0x000fea0003800000 */
.L_x_76:
        /* <DEDUP_REMOVED lines=11> */
.L_x_79:
[----:B------:R-:W-:Y:S05]  /*36c0*/  BSYNC B1 ;  /* 0x0000000000017941 */ /* 0x000fea0003800000 */
.L_x_78:
        /* <DEDUP_REMOVED lines=11> */
.L_x_81:
[----:B------:R-:W-:Y:S05]  /*3780*/  BSYNC B1 ;  /* 0x0000000000017941 */ /* 0x000fea0003800000 */
.L_x_80:
        /* <DEDUP_REMOVED lines=11> */
.L_x_83:
[----:B------:R-:W-:Y:S05]  /*3840*/  BSYNC B1 ;  /* 0x0000000000017941 */ /* 0x000fea0003800000 */
.L_x_82:
        /* <DEDUP_REMOVED lines=11> */
.L_x_85:
[----:B------:R-:W-:Y:S05]  /*3900*/  BSYNC B1 ;  /* 0x0000000000017941 */ /* 0x000fea0003800000 */
.L_x_84:
        /* <DEDUP_REMOVED lines=11> */
.L_x_87:
[----:B------:R-:W-:Y:S05]  /*39c0*/  BSYNC B1 ;  /* 0x0000000000017941 */ /* 0x000fea0003800000 */
.L_x_86:
        /* <DEDUP_REMOVED lines=11> */
.L_x_89:
[----:B------:R-:W-:Y:S05]  /*3a80*/  BSYNC B1 ;  /* 0x0000000000017941 */ /* 0x000fea0003800000 */
.L_x_88:
        /* <DEDUP_REMOVED lines=11> */
.L_x_91:
[----:B------:R-:W-:Y:S05]  /*3b40*/  BSYNC B1 ;  /* 0x0000000000017941 */ /* 0x000fea0003800000 */
.L_x_90:
        /* <DEDUP_REMOVED lines=11> */
.L_x_93:
[----:B------:R-:W-:Y:S05]  /*3c00*/  BSYNC B1 ;  /* 0x0000000000017941 */ /* 0x000fea0003800000 */
.L_x_92:
        /* <DEDUP_REMOVED lines=11> */
.L_x_95:
[----:B------:R-:W-:Y:S05]  /*3cc0*/  BSYNC B1 ;  /* 0x0000000000017941 */ /* 0x000fea0003800000 */
.L_x_94:
        /* <DEDUP_REMOVED lines=11> */
.L_x_97:
[----:B------:R-:W-:Y:S05]  /*3d80*/  BSYNC B1 ;  /* 0x0000000000017941 */ /* 0x000fea0003800000 */
.L_x_96:
        /* <DEDUP_REMOVED lines=11> */
.L_x_99:
[----:B------:R-:W-:Y:S05]  /*3e40*/  BSYNC B1 ;  /* 0x0000000000017941 */ /* 0x000fea0003800000 */
.L_x_98:
        /* <DEDUP_REMOVED lines=11> */
.L_x_101:
[----:B------:R-:W-:Y:S05]  /*3f00*/  BSYNC B1 ;  /* 0x0000000000017941 */ /* 0x000fea0003800000 */
.L_x_100:
        /* <DEDUP_REMOVED lines=11> */
.L_x_103:
[----:B------:R-:W-:Y:S05]  /*3fc0*/  BSYNC B1 ;  /* 0x0000000000017941 */ /* 0x000fea0003800000 */
.L_x_102:
        /* <DEDUP_REMOVED lines=11> */
.L_x_105:
[----:B------:R-:W-:Y:S05]  /*4080*/  BSYNC B1 ;  /* 0x0000000000017941 */ /* 0x000fea0003800000 */
.L_x_104:
        /* <DEDUP_REMOVED lines=11> */
.L_x_107:
[----:B------:R-:W-:Y:S05]  /*4140*/  BSYNC B1 ;  /* 0x0000000000017941 */ /* 0x000fea0003800000 */
.L_x_106:
        /* <DEDUP_REMOVED lines=11> */
.L_x_109:
[----:B------:R-:W-:Y:S05]  /*4200*/  BSYNC B1 ;  /* 0x0000000000017941 */ /* 0x000fea0003800000 */
.L_x_108:
        /* <DEDUP_REMOVED lines=11> */
.L_x_111:
[----:B------:R-:W-:Y:S05]  /*42c0*/  BSYNC B1 ;  /* 0x0000000000017941 */ /* 0x000fea0003800000 */
.L_x_110:
        /* <DEDUP_REMOVED lines=11> */
.L_x_113:
[----:B------:R-:W-:Y:S05]  /*4380*/  BSYNC B1 ;  /* 0x0000000000017941 */ /* 0x000fea0003800000 */
.L_x_112:
        /* <DEDUP_REMOVED lines=11> */
.L_x_115:
[----:B------:R-:W-:Y:S05]  /*4440*/  BSYNC B1 ;  /* 0x0000000000017941 */ /* 0x000fea0003800000 */
.L_x_114:
        /* <DEDUP_REMOVED lines=11> */
.L_x_117:
[----:B------:R-:W-:Y:S05]  /*4500*/  BSYNC B1 ;  /* 0x0000000000017941 */ /* 0x000fea0003800000 */
.L_x_116:
        /* <DEDUP_REMOVED lines=11> */
.L_x_119:
[----:B------:R-:W-:Y:S05]  /*45c0*/  BSYNC B1 ;  /* 0x0000000000017941 */ /* 0x000fea0003800000 */
.L_x_118:
        /* <DEDUP_REMOVED lines=11> */
.L_x_121:
[----:B------:R-:W-:Y:S05]  /*4680*/  BSYNC B1 ;  /* 0x0000000000017941 */ /* 0x000fea0003800000 */
.L_x_120:
        /* <DEDUP_REMOVED lines=11> */
.L_x_123:
[----:B------:R-:W-:Y:S05]  /*4740*/  BSYNC B1 ;  /* 0x0000000000017941 */ /* 0x000fea0003800000 */
.L_x_122:
        /* <DEDUP_REMOVED lines=11> */
.L_x_125:
[----:B------:R-:W-:Y:S05]  /*4800*/  BSYNC B1 ;  /* 0x0000000000017941 */ /* 0x000fea0003800000 */
.L_x_124:
        /* <DEDUP_REMOVED lines=11> */
.L_x_127:
[----:B------:R-:W-:Y:S05]  /*48c0*/  BSYNC B1 ;  /* 0x0000000000017941 */ /* 0x000fea0003800000 */
.L_x_126:
        /* <DEDUP_REMOVED lines=11> */
.L_x_129:
[----:B------:R-:W-:Y:S05]  /*4980*/  BSYNC B1 ;  /* 0x0000000000017941 */ /* 0x000fea0003800000 */
.L_x_128:
        /* <DEDUP_REMOVED lines=11> */
.L_x_131:
[----:B------:R-:W-:Y:S05]  /*4a40*/  BSYNC B1 ;  /* 0x0000000000017941 */ /* 0x000fea0003800000 */
.L_x_130:
        /* <DEDUP_REMOVED lines=11> */
.L_x_133:
[----:B------:R-:W-:Y:S05]  /*4b00*/  BSYNC B1 ;  /* 0x0000000000017941 */ /* 0x000fea0003800000 */
.L_x_132:
        /* <DEDUP_REMOVED lines=11> */
.L_x_135:
[----:B------:R-:W-:Y:S05]  /*4bc0*/  BSYNC B1 ;  /* 0x0000000000017941 */ /* 0x000fea0003800000 */
.L_x_134:
        /* <DEDUP_REMOVED lines=11> */
.L_x_137:
[----:B------:R-:W-:Y:S05]  /*4c80*/  BSYNC B1 ;  /* 0x0000000000017941 */ /* 0x000fea0003800000 */
.L_x_136:
        /* <DEDUP_REMOVED lines=11> */
.L_x_139:
[----:B------:R-:W-:Y:S05]  /*4d40*/  BSYNC B1 ;  /* 0x0000000000017941 */ /* 0x000fea0003800000 */
.L_x_138:
        /* <DEDUP_REMOVED lines=11> */
.L_x_141:
[----:B------:R-:W-:Y:S05]  /*4e00*/  BSYNC B1 ;  /* 0x0000000000017941 */ /* 0x000fea0003800000 */
.L_x_140:
        /* <DEDUP_REMOVED lines=11> */
.L_x_143:
[----:B------:R-:W-:Y:S05]  /*4ec0*/  BSYNC B1 ;  /* 0x0000000000017941 */ /* 0x000fea0003800000 */
.L_x_142:
        /* <DEDUP_REMOVED lines=11> */
.L_x_145:
[----:B------:R-:W-:Y:S05]  /*4f80*/  BSYNC B1 ;  /* 0x0000000000017941 */ /* 0x000fea0003800000 */
.L_x_144:
        /* <DEDUP_REMOVED lines=11> */
.L_x_147:
[----:B------:R-:W-:Y:S05]  /*5040*/  BSYNC B1 ;  /* 0x0000000000017941 */ /* 0x000fea0003800000 */
.L_x_146:
        /* <DEDUP_REMOVED lines=11> */
.L_x_149:
[----:B------:R-:W-:Y:S05]  /*5100*/  BSYNC B1 ;  /* 0x0000000000017941 */ /* 0x000fea0003800000 */
.L_x_148:
        /* <DEDUP_REMOVED lines=11> */
.L_x_151:
[----:B------:R-:W-:Y:S05]  /*51c0*/  BSYNC B1 ;  /* 0x0000000000017941 */ /* 0x000fea0003800000 */
.L_x_150:
        /* <DEDUP_REMOVED lines=11> */
.L_x_153:
[----:B------:R-:W-:Y:S05]  /*5280*/  BSYNC B1 ;  /* 0x0000000000017941 */ /* 0x000fea0003800000 */
.L_x_152:
        /* <DEDUP_REMOVED lines=11> */
.L_x_155:
[----:B------:R-:W-:Y:S05]  /*5340*/  BSYNC B1 ;  /* 0x0000000000017941 */ /* 0x000fea0003800000 */
.L_x_154:
        /* <DEDUP_REMOVED lines=11> */
.L_x_157:
[----:B------:R-:W-:Y:S05]  /*5400*/  BSYNC B1 ;  /* 0x0000000000017941 */ /* 0x000fea0003800000 */
.L_x_156:
[----:B0----5:R-:W-:Y:S01]  /*5410*/  LOP3.LUT R90, R168, 0xffffe000, RZ, 0xc0, !PT ;  /* 0xffffe000a85a7812 */ /* 0x021fe200078ec0ff */
[----:B------:R-:W-:Y:S01]  /*5420*/  BSSY B1, `(.L_x_158) ;  /* 0x000000d000017945 */ /* 0x000fe20003800000 */
[----:B------:R-:W-:-:S03]  /*5430*/  IADD3 R165, P1, R165, 0x80, RZ ;  /* 0x00000080a5a57810 */ /* 0x000fc60007f3e0ff */
[----:B------:R-:W-:Y:S01]  /*5440*/  FMUL R91, R90, R155 ;  /* 0x0000009b5a5b7220 */ /* 0x000fe20000400000 */
[----:B------:R-:W-:Y:S02]  /*5450*/  @P2 IMAD.MOV.U32 R90, RZ, RZ, R170 ;  /* 0x000000ffff5a2224 */ /* 0x000fe400078e00aa */
[----:B------:R-:W-:Y:S02]  /*5460*/  IMAD.X R153, RZ, RZ, R153, P1 ;  /* 0x000000ffff997224 */ /* 0x000fe400008e0699 */
[----:B------:R-:W-:Y:S01]  /*5470*/  FFMA R93, R150, R154, R91 ;  /* 0x0000009a965d7223 */ /* 0x000fe2000000005b */
[----:B------:R-:W-:Y:S01]  /*5480*/  @P2 IMAD.MOV.U32 R91, RZ, RZ, R171 ;  /* 0x000000ffff5b2224 */ /* 0x000fe200078e00ab */
[----:B------:R-:W-:Y:S01]  /*5490*/  ISETP.GT.AND P1, PT, R0, 0x79, P0 ;  /* 0x000000790000780c */ /* 0x000fe20000724270 */
[----:B------:R-:W-:Y:S02]  /*54a0*/  IMAD R92, R153, R12, RZ ;  /* 0x0000000c995c7224 */ /* 0x000fe400078e02ff */
[----:B------:R-:W-:-:S05]  /*54b0*/  F2FP.TF32.F32.PACK_B R93, R93 ;  /* 0x0000005dff5d723e */ /* 0x000fca00024050ff */
[----:B------:R0:W-:Y:S05]  /*54c0*/  @P2 STG.E desc[UR36][R90.64+0x1e0], R93 ;  /* 0x0001e05d5a002986 */ /* 0x0001ea000c101924 */
[----:B------:R-:W-:Y:S05]  /*54d0*/  @!P1 BRA `(.L_x_159) ;  /* 0x0000000000049947 */ /* 0x000fea0003800000 */
[----:B------:R0:W5:Y:S02]  /*54e0*/  LDG.E.LTC128B R168, desc[UR36][R88.64+0x1e4] ;  /* 0x0001e42458a87981 */ /* 0x000164000c1e1920 */
.L_x_159:
[----:B------:R-:W-:Y:S05]  /*54f0*/  BSYNC B1 ;  /* 0x0000000000017941 */ /* 0x000fea0003800000 */
.L_x_158:
[----:B0----5:R-:W-:Y:S01]  /*5500*/  LOP3.LUT R90, R168, 0xffffe000, RZ, 0xc0, !PT ;  /* 0xffffe000a85a7812 */ /* 0x021fe200078ec0ff */
[----:B------:R-:W-:Y:S01]  /*5510*/  IMAD R99, R165, R13, R92 ;  /* 0x0000000da5637224 */ /* 0x000fe200078e025c */
[----:B------:R-:W-:Y:S01]  /*5520*/  ISETP.GT.AND P0, PT, R157, 0x80, PT ;  /* 0x000000809d00780c */ /* 0x000fe20003f04270 */
[----:B--2---:R-:W-:-:S04]  /*5530*/  IMAD.WIDE.U32 R88, R165, R12, R20 ;  /* 0x0000000ca5587225 */ /* 0x004fc800078e0014 */
[----:B------:R-:W-:Y:S01]  /*5540*/  FMUL R90, R90, R155 ;  /* 0x0000009b5a5a7220 */ /* 0x000fe20000400000 */
[----:B------:R-:W-:Y:S01]  /*5550*/  ISETP.GT.AND P2, PT, R0, RZ, P0 ;  /* 0x000000ff0000720c */ /* 0x000fe20000744270 */
[----:B------:R-:W-:Y:S02]  /*5560*/  IMAD.IADD R13, R89, 0x1, R99 ;  /* 0x00000001590d7824 */ /* 0x000fe400078e0263 */
[----:B------:R-:W-:Y:S01]  /*5570*/  FFMA R151, R151, R154, R90 ;  /* 0x0000009a97977223 */ /* 0x000fe2000000005a */
[----:B------:R-:W-:-:S04]  /*5580*/  LEA R90, P3, R88, R8, 0x2 ;  /* 0x00000008585a7211 */ /* 0x000fc800078610ff */
[----:B------:R-:W-:Y:S02]  /*5590*/  F2FP.TF32.F32.PACK_B R151, R151 ;  /* 0x00000097ff97723e */ /* 0x000fe400024050ff */
[----:B------:R-:W-:-:S03]  /*55a0*/  LEA.HI.X R91, R88, R9, R13, 0x2, P3 ;  /* 0x00000009585b7211 */ /* 0x000fc600018f140d */
[----:B------:R0:W-:Y:S04]  /*55b0*/  @P1 STG.E desc[UR36][R170.64+0x1e4], R151 ;  /* 0x0001e497aa001986 */ /* 0x0001e8000c101924 */
[----:B------:R-:W2:Y:S01]  /*55c0*/  @P2 LDG.E.LTC128B R168, desc[UR36][R90.64] ;  /* 0x000000245aa82981 */ /* 0x000ea2000c1e1920 */
[----:B------:R-:W-:Y:S01]  /*55d0*/  IMAD.WIDE.U32 R88, R165, R12, R6 ;  /* 0x0000000ca5587225 */ /* 0x000fe200078e0006 */
[----:B------:R-:W-:Y:S01]  /*55e0*/  SHF.L.U64.HI R97, R4, 0x9, R5 ;  /* 0x0000000904617819 */ /* 0x000fe20000010205 */
[----:B------:R-:W-:Y:S01]  /*55f0*/  BSSY B1, `(.L_x_160) ;  /* 0x0000012000017945 */ /* 0x000fe20003800000 */
[----:B------:R-:W-:Y:S01]  /*5600*/  ISETP.GT.AND P3, PT, R0, 0x1, P0 ;  /* 0x000000010000780c */ /* 0x000fe20000764270 */
[----:B------:R-:W-:Y:S02]  /*5610*/  IMAD.IADD R89, R99, 0x1, R89 ;  /* 0x0000000163597824 */ /* 0x000fe400078e0259 */
[----:B------:R-:W-:-:S02]  /*5620*/  IMAD.SHL.U32 R95, R4, 0x200, RZ ;  /* 0x00000200045f7824 */ /* 0x000fc400078e00ff */
[----:B------:R-:W-:Y:S01]  /*5630*/  IMAD.WIDE.U32 R160, R165, R12, R160 ;  /* 0x0000000ca5a07225 */ /* 0x000fe200078e00a0 */
[----:B--2---:R-:W-:-:S05]  /*5640*/  LOP3.LUT R92, R168, 0xffffe000, RZ, 0xc0, !PT ;  /* 0xffffe000a85c7812 */ /* 0x004fca00078ec0ff */
[----:B------:R-:W-:Y:S01]  /*5650*/  FMUL R13, R92, R155 ;  /* 0x0000009b5c0d7220 */ /* 0x000fe20000400000 */
[----:B------:R-:W-:Y:S01]  /*5660*/  IMAD.WIDE.U32 R92, R23, R10, R88 ;  /* 0x0000000a175c7225 */ /* 0x000fe200078e0058 */
[----:B------:R-:W-:-:S03]  /*5670*/  IADD3 R88, P1, R95, R158, RZ ;  /* 0x0000009e5f587210 */ /* 0x000fc60007f3e0ff */
[----:B------:R-:W-:Y:S01]  /*5680*/  FFMA R13, R24, R154, R13 ;  /* 0x0000009a180d7223 */ /* 0x000fe2000000000d */
[----:B------:R-:W-:Y:S01]  /*5690*/  IMAD.IADD R5, R11, 0x1, R93 ;  /* 0x000000010b057824 */ /* 0x000fe200078e025d */
[C---:B------:R-:W-:Y:S01]  /*56a0*/  LEA R4, P4, R92.reuse, R8, 0x2 ;  /* 0x000000085c047211 */ /* 0x040fe200078810ff */
[----:B------:R-:W-:Y:S02]  /*56b0*/  IMAD.X R89, R97, 0x1, R159, P1 ;  /* 0x0000000161597824 */ /* 0x000fe400008e069f */
[----:B------:R-:W-:Y:S02]  /*56c0*/  F2FP.TF32.F32.PACK_B R13, R13 ;  /* 0x0000000dff0d723e */ /* 0x000fe400024050ff */
[----:B------:R-:W-:-:S03]  /*56d0*/  LEA.HI.X R5, R92, R9, R5, 0x2, P4 ;  /* 0x000000095c057211 */ /* 0x000fc600020f1405 */
[----:B------:R0:W-:Y:S01]  /*56e0*/  @P2 STG.E desc[UR36][R88.64], R13 ;  /* 0x0000000d58002986 */ /* 0x0001e2000c101924 */
[----:B------:R-:W-:Y:S05]  /*56f0*/  @!P3 BRA `(.L_x_161) ;  /* 0x000000000004b947 */ /* 0x000fea0003800000 */
[----:B------:R2:W5:Y:S02]  /*5700*/  LDG.E.LTC128B R168, desc[UR36][R4.64+0x4] ;  /* 0x0000042404a87981 */ /* 0x000564000c1e1920 */
.L_x_161:
[----:B------:R-:W-:Y:S05]  /*5710*/  BSYNC B1 ;  /* 0x0000000000017941 */ /* 0x000fea0003800000 */
.L_x_160:
[----:B-----5:R-:W-:Y:S01]  /*5720*/  LOP3.LUT R12, R168, 0xffffe000, RZ, 0xc0, !PT ;  /* 0xffffe000a80c7812 */ /* 0x020fe200078ec0ff */
[----:B------:R-:W-:Y:S01]  /*5730*/  IMAD.IADD R99, R99, 0x1, R161 ;  /* 0x0000000163637824 */ /* 0x000fe200078e02a1 */
[-C--:B------:R-:W-:Y:S01]  /*5740*/  IADD3 R14, P2, R14, R160.reuse, RZ ;  /* 0x000000a00e0e7210 */ /* 0x080fe20007f5e0ff */
[----:B------:R-:W-:Y:S01]  /*5750*/  @P3 IMAD.MOV.U32 R15, RZ, RZ, R89 ;  /* 0x000000ffff0f3224 */ /* 0x000fe200078e0059 */
[----:B------:R-:W-:Y:S01]  /*5760*/  ISETP.GT.AND P1, PT, R157, 0x88, PT ;  /* 0x000000889d00780c */ /* 0x000fe20003f24270 */
[----:B------:R-:W-:Y:S01]  /*5770*/  FMUL R20, R12, R155 ;  /* 0x0000009b0c147220 */ /* 0x000fe20000400000 */
[----:B------:R-:W-:Y:S01]  /*5780*/  IADD3 R12, P4, R6, R160, RZ ;  /* 0x000000a0060c7210 */ /* 0x000fe20007f9e0ff */
[----:B------:R-:W-:Y:S02]  /*5790*/  BSSY B1, `(.L_x_162) ;  /* 0x000000d000017945 */ /* 0x000fe40003800000 */
[----:B------:R-:W-:Y:S01]  /*57a0*/  FFMA R25, R25, R154, R20 ;  /* 0x0000009a19197223 */ /* 0x000fe20000000014 */
[----:B------:R-:W-:Y:S01]  /*57b0*/  IMAD.X R20, R99, 0x1, R21, P2 ;  /* 0x0000000163147824 */ /* 0x000fe200010e0615 */
[----:B------:R-:W-:Y:S01]  /*57c0*/  ISETP.GT.AND P2, PT, R0, RZ, P1 ;  /* 0x000000ff0000720c */ /* 0x000fe20000f44270 */
[----:B0-----:R-:W-:Y:S01]  /*57d0*/  IMAD.X R13, R7, 0x1, R99, P4 ;  /* 0x00000001070d7824 */ /* 0x001fe200020e0663 */
[----:B------:R-:W-:-:S02]  /*57e0*/  LEA R6, P4, R14, R8, 0x2 ;  /* 0x000000080e067211 */ /* 0x000fc400078810ff */
[----:B------:R-:W-:Y:S01]  /*57f0*/  F2FP.TF32.F32.PACK_B R25, R25 ;  /* 0x00000019ff19723e */ /* 0x000fe200024050ff */
[----:B------:R-:W-:Y:S01]  /*5800*/  IMAD.WIDE.U32 R12, R23, R10, R12 ;  /* 0x0000000a170c7225 */ /* 0x000fe200078e000c */
[----:B------:R-:W-:-:S03]  /*5810*/  LEA.HI.X R7, R14, R9, R20, 0x2, P4 ;  /* 0x000000090e077211 */ /* 0x000fc600020f1414 */
[----:B------:R-:W-:-:S05]  /*5820*/  @P3 IMAD.MOV.U32 R14, RZ, RZ, R88 ;  /* 0x000000ffff0e3224 */ /* 0x000fca00078e0058 */
[----:B------:R0:W-:Y:S01]  /*5830*/  @P3 STG.E desc[UR36][R14.64+0x4], R25 ;  /* 0x000004190e003986 */ /* 0x0001e2000c101924 */
[----:B------:R-:W-:Y:S05]  /*5840*/  @!P2 BRA `(.L_x_163) ;  /* 0x000000000004a947 */ /* 0x000fea0003800000 */
[----:B------:R0:W5:Y:S02]  /*5850*/  LDG.E.LTC128B R168, desc[UR36][R6.64] ;  /* 0x0000002406a87981 */ /* 0x000164000c1e1920 */
.L_x_163:
[----:B------:R-:W-:Y:S05]  /*5860*/  BSYNC B1 ;  /* 0x0000000000017941 */ /* 0x000fea0003800000 */
.L_x_162:
[----:B0----5:R-:W-:Y:S01]  /*5870*/  LOP3.LUT R6, R168, 0xffffe000, RZ, 0xc0, !PT ;  /* 0xffffe000a8067812 */ /* 0x021fe200078ec0ff */
[----:B------:R-:W-:Y:S01]  /*5880*/  IMAD.IADD R11, R11, 0x1, R13 ;  /* 0x000000010b0b7824 */ /* 0x000fe200078e020d */
[----:B------:R-:W-:Y:S01]  /*5890*/  LEA R8, P4, R12, R8, 0x2 ;  /* 0x000000080c087211 */ /* 0x000fe200078810ff */
[----:B------:R-:W-:Y:S02]  /*58a0*/  BSSY B1, `(.L_x_164) ;  /* 0x000000b000017945 */ /* 0x000fe40003800000 */
[----:B------:R-:W-:Y:S01]  /*58b0*/  FMUL R7, R6, R155 ;  /* 0x0000009b06077220 */ /* 0x000fe20000400000 */
[----:B------:R-:W-:Y:S02]  /*58c0*/  IADD3 R6, P3, R88, R169, RZ ;  /* 0x000000a958067210 */ /* 0x000fe40007f7e0ff */
[----:B------:R-:W-:Y:S01]  /*58d0*/  LEA.HI.X R9, R12, R9, R11, 0x2, P4 ;  /* 0x000000090c097211 */ /* 0x000fe200020f140b */
[----:B------:R-:W-:Y:S01]  /*58e0*/  FFMA R13, R26, R154, R7 ;  /* 0x0000009a1a0d7223 */ /* 0x000fe20000000007 */
[----:B------:R-:W-:Y:S01]  /*58f0*/  ISETP.GT.AND P4, PT, R0, 0x1, P1 ;  /* 0x000000010000780c */ /* 0x000fe20000f84270 */
[----:B------:R-:W-:-:S03]  /*5900*/  IMAD.X R7, R89, 0x1, R167, P3 ;  /* 0x0000000159077824 */ /* 0x000fc600018e06a7 */
[----:B------:R-:W-:-:S05]  /*5910*/  F2FP.TF32.F32.PACK_B R13, R13 ;  /* 0x0000000dff0d723e */ /* 0x000fca00024050ff */
[----:B------:R0:W-:Y:S04]  /*5920*/  @P2 STG.E desc[UR36][R6.64], R13 ;  /* 0x0000000d06002986 */ /* 0x0001e8000c101924 */
[----:B------:R-:W-:Y:S05]  /*5930*/  @!P4 BRA `(.L_x_165) ;  /* 0x000000000004c947 */ /* 0x000fea0003800000 */
[----:B------:R0:W5:Y:S02]  /*5940*/  LDG.E.LTC128B R168, desc[UR36][R8.64+0x4] ;  /* 0x0000042408a87981 */ /* 0x000164000c1e1920 */
.L_x_165:
[----:B------:R-:W-:Y:S05]  /*5950*/  BSYNC B1 ;  /* 0x0000000000017941 */ /* 0x000fea0003800000 */
.L_x_164:
[----:B-----5:R-:W-:Y:S01]  /*5960*/  LOP3.LUT R10, R168, 0xffffe000, RZ, 0xc0, !PT ;  /* 0xffffe000a80a7812 */ /* 0x020fe200078ec0ff */
[----:B------:R-:W-:Y:S01]  /*5970*/  BSSY B1, `(.L_x_166) ;  /* 0x0000008000017945 */ /* 0x000fe20003800000 */
[----:B------:R-:W-:-:S03]  /*5980*/  ISETP.GT.AND P2, PT, R0, 0x8, P0 ;  /* 0x000000080000780c */ /* 0x000fc60000744270 */
[----:B------:R-:W-:-:S04]  /*5990*/  FMUL R10, R10, R155 ;  /* 0x0000009b0a0a7220 */ /* 0x000fc80000400000 */
[----:B------:R-:W-:-:S05]  /*59a0*/  FFMA R27, R27, R154, R10 ;  /* 0x0000009a1b1b7223 */ /* 0x000fca000000000a */
[----:B------:R-:W-:-:S05]  /*59b0*/  F2FP.TF32.F32.PACK_B R27, R27 ;  /* 0x0000001bff1b723e */ /* 0x000fca00024050ff */
[----:B------:R0:W-:Y:S01]  /*59c0*/  @P4 STG.E desc[UR36][R6.64+0x4], R27 ;  /* 0x0000041b06004986 */ /* 0x0001e2000c101924 */
[----:B------:R-:W-:Y:S05]  /*59d0*/  @!P2 BRA `(.L_x_167) ;  /* 0x000000000004a947 */ /* 0x000fea0003800000 */
[----:B------:R0:W5:Y:S02]  /*59e0*/  LDG.E.LTC128B R168, desc[UR36][R4.64+0x20] ;  /* 0x0000202404a87981 */ /* 0x000164000c1e1920 */
.L_x_167:
[----:B------:R-:W-:Y:S05]  /*59f0*/  BSYNC B1 ;  /* 0x0000000000017941 */ /* 0x000fea0003800000 */
.L_x_166:
[----:B0----5:R-:W-:Y:S01]  /*5a00*/  LOP3.LUT R6, R168, 0xffffe000, RZ, 0xc0, !PT ;  /* 0xffffe000a8067812 */ /* 0x021fe200078ec0ff */
[----:B------:R-:W-:Y:S01]  /*5a10*/  BSSY B1, `(.L_x_168) ;  /* 0x000000a000017945 */ /* 0x000fe20003800000 */
[----:B------:R-:W-:-:S03]  /*5a20*/  ISETP.GT.AND P4, PT, R0, 0x9, P0 ;  /* 0x000000090000780c */ /* 0x000fc60000784270 */
[----:B------:R-:W-:Y:S01]  /*5a30*/  FMUL R7, R6, R155 ;  /* 0x0000009b06077220 */ /* 0x000fe20000400000 */
[----:B------:R-:W-:-:S03]  /*5a40*/  IMAD.MOV.U32 R6, RZ, RZ, R88 ;  /* 0x000000ffff067224 */ /* 0x000fc600078e0058 */
[----:B------:R-:W-:Y:S01]  /*5a50*/  FFMA R11, R28, R154, R7 ;  /* 0x0000009a1c0b7223 */ /* 0x000fe20000000007 */
[----:B------:R-:W-:-:S04]  /*5a60*/  IMAD.MOV.U32 R7, RZ, RZ, R89 ;  /* 0x000000ffff077224 */ /* 0x000fc800078e0059 */
[----:B------:R-:W-:-:S05]  /*5a70*/  F2FP.TF32.F32.PACK_B R11, R11 ;  /* 0x0000000bff0b723e */ /* 0x000fca00024050ff */
[----:B------:R0:W-:Y:S01]  /*5a80*/  @P2 STG.E desc[UR36][R6.64+0x20], R11 ;  /* 0x0000200b06002986 */ /* 0x0001e2000c101924 */
[----:B------:R-:W-:Y:S05]  /*5a90*/  @!P4 BRA `(.L_x_169) ;  /* 0x000000000004c947 */ /* 0x000fea0003800000 */
[----:B------:R0:W5:Y:S02]  /*5aa0*/  LDG.E.LTC128B R168, desc[UR36][R4.64+0x24] ;  /* 0x0000242404a87981 */ /* 0x000164000c1e1920 */
.L_x_169:
[----:B------:R-:W-:Y:S05]  /*5ab0*/  BSYNC B1 ;  /* 0x0000000000017941 */ /* 0x000fea0003800000 */
.L_x_168:
        /* <DEDUP_REMOVED lines=9> */
.L_x_171:
[----:B------:R-:W-:Y:S05]  /*5b50*/  BSYNC B1 ;  /* 0x0000000000017941 */ /* 0x000fea0003800000 */
.L_x_170:
[----:B-----5:R-:W-:Y:S01]  /*5b60*/  LOP3.LUT R10, R168, 0xffffe000, RZ, 0xc0, !PT ;  /* 0xffffe000a80a7812 */ /* 0x020fe200078ec0ff */
[----:B------:R-:W-:Y:S01]  /*5b70*/  BSSY B1, `(.L_x_172) ;  /* 0x000000a000017945 */ /* 0x000fe20003800000 */
[----:B------:R-:W-:-:S03]  /*5b80*/  ISETP.GT.AND P2, PT, R0, 0x9, P1 ;  /* 0x000000090000780c */ /* 0x000fc60000f44270 */
[----:B0-----:R-:W-:Y:S01]  /*5b90*/  FMUL R11, R10, R155 ;  /* 0x0000009b0a0b7220 */ /* 0x001fe20000400000 */
[----:B------:R-:W-:-:S03]  /*5ba0*/  IADD3 R10, P4, R169, R88, RZ ;  /* 0x00000058a90a7210 */ /* 0x000fc60007f9e0ff */
[----:B------:R-:W-:Y:S02]  /*5bb0*/  FFMA R13, R30, R154, R11 ;  /* 0x0000009a1e0d7223 */ /* 0x000fe4000000000b */
[----:B------:R-:W-:-:S03]  /*5bc0*/  IMAD.X R11, R167, 0x1, R89, P4 ;  /* 0x00000001a70b7824 */ /* 0x000fc600020e0659 */
[----:B------:R-:W-:-:S05]  /*5bd0*/  F2FP.TF32.F32.PACK_B R13, R13 ;  /* 0x0000000dff0d723e */ /* 0x000fca00024050ff */
[----:B------:R0:W-:Y:S01]  /*5be0*/  @P3 STG.E desc[UR36][R10.64+0x20], R13 ;  /* 0x0000200d0a003986 */ /* 0x0001e2000c101924 */
[----:B------:R-:W-:Y:S05]  /*5bf0*/  @!P2 BRA `(.L_x_173) ;  /* 0x000000000004a947 */ /* 0x000fea0003800000 */
[----:B------:R0:W5:Y:S02]  /*5c00*/  LDG.E.LTC128B R168, desc[UR36][R8.64+0x24] ;  /* 0x0000242408a87981 */ /* 0x000164000c1e1920 */
.L_x_173:
[----:B------:R-:W-:Y:S05]  /*5c10*/  BSYNC B1 ;  /* 0x0000000000017941 */ /* 0x000fea0003800000 */
.L_x_172:
[----:B0----5:R-:W-:Y:S01]  /*5c20*/  LOP3.LUT R10, R168, 0xffffe000, RZ, 0xc0, !PT ;  /* 0xffffe000a80a7812 */ /* 0x021fe200078ec0ff */
[----:B------:R-:W-:Y:S04]  /*5c30*/  BSSY B1, `(.L_x_174) ;  /* 0x000000a000017945 */ /* 0x000fe80003800000 */
[----:B------:R-:W-:Y:S01]  /*5c40*/  FMUL R12, R10, R155 ;  /* 0x0000009b0a0c7220 */ /* 0x000fe20000400000 */
[----:B------:R-:W-:-:S03]  /*5c50*/  IADD3 R10, P3, P4, R169, R158, R95 ;  /* 0x0000009ea90a7210 */ /* 0x000fc60007c7e05f */
[----:B------:R-:W-:Y:S01]  /*5c60*/  FFMA R31, R31, R154, R12 ;  /* 0x0000009a1f1f7223 */ /* 0x000fe2000000000c */
[----:B------:R-:W-:Y:S02]  /*5c70*/  IADD3.X R11, R167, R159, R97, P3, P4 ;  /* 0x0000009fa70b7210 */ /* 0x000fe40001fe8461 */
[----:B------:R-:W-:Y:S02]  /*5c80*/  ISETP.GT.AND P3, PT, R0, 0x10, P0 ;  /* 0x000000100000780c */ /* 0x000fe40000764270 */
[----:B------:R-:W-:-:S05]  /*5c90*/  F2FP.TF32.F32.PACK_B R31, R31 ;  /* 0x0000001fff1f723e */ /* 0x000fca00024050ff */
[----:B------:R0:W-:Y:S06]  /*5ca0*/  @P2 STG.E desc[UR36][R10.64+0x24], R31 ;  /* 0x0000241f0a002986 */ /* 0x0001ec000c101924 */
[----:B------:R-:W-:Y:S05]  /*5cb0*/  @!P3 BRA `(.L_x_175) ;  /* 0x000000000004b947 */ /* 0x000fea0003800000 */
[----:B------:R0:W5:Y:S02]  /*5cc0*/  LDG.E.LTC128B R168, desc[UR36][R4.64+0x40] ;  /* 0x0000402404a87981 */ /* 0x000164000c1e1920 */
.L_x_175:
[----:B------:R-:W-:Y:S05]  /*5cd0*/  BSYNC B1 ;  /* 0x0000000000017941 */ /* 0x000fea0003800000 */
.L_x_174:
        /* <DEDUP_REMOVED lines=9> */
.L_x_177:
[----:B------:R-:W-:Y:S05]  /*5d70*/  BSYNC B1 ;  /* 0x0000000000017941 */ /* 0x000fea0003800000 */
.L_x_176:
        /* <DEDUP_REMOVED lines=9> */
.L_x_179:
[----:B------:R-:W-:Y:S05]  /*5e10*/  BSYNC B1 ;  /* 0x0000000000017941 */ /* 0x000fea0003800000 */
.L_x_178:
[----:B-----5:R-:W-:Y:S01]  /*5e20*/  LOP3.LUT R12, R168, 0xffffe000, RZ, 0xc0, !PT ;  /* 0xffffe000a80c7812 */ /* 0x020fe200078ec0ff */
[----:B------:R-:W-:Y:S01]  /*5e30*/  BSSY B1, `(.L_x_180) ;  /* 0x0000008000017945 */ /* 0x000fe20003800000 */
[----:B------:R-:W-:-:S03]  /*5e40*/  ISETP.GT.AND P2, PT, R0, 0x11, P1 ;  /* 0x000000110000780c */ /* 0x000fc60000f44270 */
[----:B0-----:R-:W-:-:S04]  /*5e50*/  FMUL R13, R12, R155 ;  /* 0x0000009b0c0d7220 */ /* 0x001fc80000400000 */
[----:B------:R-:W-:-:S05]  /*5e60*/  FFMA R13, R34, R154, R13 ;  /* 0x0000009a220d7223 */ /* 0x000fca000000000d */
[----:B------:R-:W-:-:S05]  /*5e70*/  F2FP.TF32.F32.PACK_B R13, R13 ;  /* 0x0000000dff0d723e */ /* 0x000fca00024050ff */
[----:B------:R0:W-:Y:S01]  /*5e80*/  @P3 STG.E desc[UR36][R10.64+0x40], R13 ;  /* 0x0000400d0a003986 */ /* 0x0001e2000c101924 */
[----:B------:R-:W-:Y:S05]  /*5e90*/  @!P2 BRA `(.L_x_181) ;  /* 0x000000000004a947 */ /* 0x000fea0003800000 */
[----:B------:R0:W5:Y:S02]  /*5ea0*/  LDG.E.LTC128B R168, desc[UR36][R8.64+0x44] ;  /* 0x0000442408a87981 */ /* 0x000164000c1e1920 */
.L_x_181:
[----:B------:R-:W-:Y:S05]  /*5eb0*/  BSYNC B1 ;  /* 0x0000000000017941 */ /* 0x000fea0003800000 */
.L_x_180:
        /* <DEDUP_REMOVED lines=9> */
.L_x_183:
[----:B------:R-:W-:Y:S05]  /*5f50*/  BSYNC B1 ;  /* 0x0000000000017941 */ /* 0x000fea0003800000 */
.L_x_182:
        /* <DEDUP_REMOVED lines=9> */
.L_x_185:
[----:B------:R-:W-:Y:S05]  /*5ff0*/  BSYNC B1 ;  /* 0x0000000000017941 */ /* 0x000fea0003800000 */
.L_x_184:
        /* <DEDUP_REMOVED lines=9> */
.L_x_187:
[----:B------:R-:W-:Y:S05]  /*6090*/  BSYNC B1 ;  /* 0x0000000000017941 */ /* 0x000fea0003800000 */
.L_x_186:
        /* <DEDUP_REMOVED lines=9> */
.L_x_189:
[----:B------:R-:W-:Y:S05]  /*6130*/  BSYNC B1 ;  /* 0x0000000000017941 */ /* 0x000fea0003800000 */
.L_x_188:
        /* <DEDUP_REMOVED lines=9> */
.L_x_191:
[----:B------:R-:W-:Y:S05]  /*61d0*/  BSYNC B1 ;  /* 0x0000000000017941 */ /* 0x000fea0003800000 */
.L_x_190:
        /* <DEDUP_REMOVED lines=9> */
.L_x_193:
[----:B------:R-:W-:Y:S05]  /*6270*/  BSYNC B1 ;  /* 0x0000000000017941 */ /* 0x000fea0003800000 */
.L_x_192:
        /* <DEDUP_REMOVED lines=9> */
.L_x_195:
[----:B------:R-:W-:Y:S05]  /*6310*/  BSYNC B1 ;  /* 0x0000000000017941 */ /* 0x000fea0003800000 */
.L_x_194:
        /* <DEDUP_REMOVED lines=9> */
.L_x_197:
[----:B------:R-:W-:Y:S05]  /*63b0*/  BSYNC B1 ;  /* 0x0000000000017941 */ /* 0x000fea0003800000 */
.L_x_196:
        /* <DEDUP_REMOVED lines=9> */
.L_x_199:
[----:B------:R-:W-:Y:S05]  /*6450*/  BSYNC B1 ;  /* 0x0000000000017941 */ /* 0x000fea0003800000 */
.L_x_198:
        /* <DEDUP_REMOVED lines=9> */
.L_x_201:
[----:B------:R-:W-:Y:S05]  /*64f0*/  BSYNC B1 ;  /* 0x0000000000017941 */ /* 0x000fea0003800000 */
.L_x_200:
        /* <DEDUP_REMOVED lines=9> */
.L_x_203:
[----:B------:R-:W-:Y:S05]  /*6590*/  BSYNC B1 ;  /* 0x0000000000017941 */ /* 0x000fea0003800000 */
.L_x_202:
        /* <DEDUP_REMOVED lines=9> */
.L_x_205:
[----:B------:R-:W-:Y:S05]  /*6630*/  BSYNC B1 ;  /* 0x0000000000017941 */ /* 0x000fea0003800000 */
.L_x_204:
        /* <DEDUP_REMOVED lines=9> */
.L_x_207:
[----:B------:R-:W-:Y:S05]  /*66d0*/  BSYNC B1 ;  /* 0x0000000000017941 */ /* 0x000fea0003800000 */
.L_x_206:
        /* <DEDUP_REMOVED lines=9> */
.L_x_209:
[----:B------:R-:W-:Y:S05]  /*6770*/  BSYNC B1 ;  /* 0x0000000000017941 */ /* 0x000fea0003800000 */
.L_x_208:
        /* <DEDUP_REMOVED lines=9> */
.L_x_211:
[----:B------:R-:W-:Y:S05]  /*6810*/  BSYNC B1 ;  /* 0x0000000000017941 */ /* 0x000fea0003800000 */
.L_x_210:
        /* <DEDUP_REMOVED lines=9> */
.L_x_213:
[----:B------:R-:W-:Y:S05]  /*68b0*/  BSYNC B1 ;  /* 0x0000000000017941 */ /* 0x000fea0003800000 */
.L_x_212:
        /* <DEDUP_REMOVED lines=9> */
.L_x_215:
[----:B------:R-:W-:Y:S05]  /*6950*/  BSYNC B1 ;  /* 0x0000000000017941 */ /* 0x000fea0003800000 */
.L_x_214:
        /* <DEDUP_REMOVED lines=9> */
.L_x_217:
[----:B------:R-:W-:Y:S05]  /*69f0*/  BSYNC B1 ;  /* 0x0000000000017941 */ /* 0x000fea0003800000 */
.L_x_216:
        /* <DEDUP_REMOVED lines=9> */
.L_x_219:
[----:B------:R-:W-:Y:S05]  /*6a90*/  BSYNC B1 ;  /* 0x0000000000017941 */ /* 0x000fea0003800000 */
.L_x_218:
        /* <DEDUP_REMOVED lines=9> */
.L_x_221:
[----:B------:R-:W-:Y:S05]  /*6b30*/  BSYNC B1 ;  /* 0x0000000000017941 */ /* 0x000fea0003800000 */
.L_x_220:
        /* <DEDUP_REMOVED lines=9> */
.L_x_223:
[----:B------:R-:W-:Y:S05]  /*6bd0*/  BSYNC B1 ;  /* 0x0000000000017941 */ /* 0x000fea0003800000 */
.L_x_222:
        /* <DEDUP_REMOVED lines=9> */
.L_x_225:
[----:B------:R-:W-:Y:S05]  /*6c70*/  BSYNC B1 ;  /* 0x0000000000017941 */ /* 0x000fea0003800000 */
.L_x_224:
        /* <DEDUP_REMOVED lines=9> */
.L_x_227:
[----:B------:R-:W-:Y:S05]  /*6d10*/  BSYNC B1 ;  /* 0x0000000000017941 */ /* 0x000fea0003800000 */
.L_x_226:
        /* <DEDUP_REMOVED lines=9> */
.L_x_229:
[----:B------:R-:W-:Y:S05]  /*6db0*/  BSYNC B1 ;  /* 0x0000000000017941 */ /* 0x000fea0003800000 */
.L_x_228:
        /* <DEDUP_REMOVED lines=9> */
.L_x_231:
[----:B------:R-:W-:Y:S05]  /*6e50*/  BSYNC B1 ;  /* 0x0000000000017941 */ /* 0x000fea0003800000 */
.L_x_230:
        /* <DEDUP_REMOVED lines=9> */
.L_x_233:
[----:B------:R-:W-:Y:S05]  /*6ef0*/  BSYNC B1 ;  /* 0x0000000000017941 */ /* 0x000fea0003800000 */
.L_x_232:
        /* <DEDUP_REMOVED lines=9> */
.L_x_235:
[----:B------:R-:W-:Y:S05]  /*6f90*/  BSYNC B1 ;  /* 0x0000000000017941 */ /* 0x000fea0003800000 */
.L_x_234:
        /* <DEDUP_REMOVED lines=9> */
.L_x_237:
[----:B------:R-:W-:Y:S05]  /*7030*/  BSYNC B1 ;  /* 0x0000000000017941 */ /* 0x000fea0003800000 */
.L_x_236:
        /* <DEDUP_REMOVED lines=9> */
.L_x_239:
[----:B------:R-:W-:Y:S05]  /*70d0*/  BSYNC B1 ;  /* 0x0000000000017941 */ /* 0x000fea0003800000 */
.L_x_238:
        /* <DEDUP_REMOVED lines=9> */
.L_x_241:
[----:B------:R-:W-:Y:S05]  /*7170*/  BSYNC B1 ;  /* 0x0000000000017941 */ /* 0x000fea0003800000 */
.L_x_240:
        /* <DEDUP_REMOVED lines=9> */
.L_x_243:
[----:B------:R-:W-:Y:S05]  /*7210*/  BSYNC B1 ;  /* 0x0000000000017941 */ /* 0x000fea0003800000 */
.L_x_242:
        /* <DEDUP_REMOVED lines=9> */
.L_x_245:
[----:B------:R-:W-:Y:S05]  /*72b0*/  BSYNC B1 ;  /* 0x0000000000017941 */ /* 0x000fea0003800000 */
.L_x_244:
        /* <DEDUP_REMOVED lines=9> */
.L_x_247:
[----:B------:R-:W-:Y:S05]  /*7350*/  BSYNC B1 ;  /* 0x0000000000017941 */ /* 0x000fea0003800000 */
.L_x_246:
        /* <DEDUP_REMOVED lines=9> */
.L_x_249:
[----:B------:R-:W-:Y:S05]  /*73f0*/  BSYNC B1 ;  /* 0x0000000000017941 */ /* 0x000fea0003800000 */
.L_x_248:
        /* <DEDUP_REMOVED lines=9> */
.L_x_251:
[----:B------:R-:W-:Y:S05]  /*7490*/  BSYNC B1 ;  /* 0x0000000000017941 */ /* 0x000fea0003800000 */
.L_x_250:
        /* <DEDUP_REMOVED lines=9> */
.L_x_253:
[----:B------:R-:W-:Y:S05]  /*7530*/  BSYNC B1 ;  /* 0x0000000000017941 */ /* 0x000fea0003800000 */
.L_x_252:
        /* <DEDUP_REMOVED lines=9> */
.L_x_255:
[----:B------:R-:W-:Y:S05]  /*75d0*/  BSYNC B1 ;  /* 0x0000000000017941 */ /* 0x000fea0003800000 */
.L_x_254:
        /* <DEDUP_REMOVED lines=9> */
.L_x_257:
[----:B------:R-:W-:Y:S05]  /*7670*/  BSYNC B1 ;  /* 0x0000000000017941 */ /* 0x000fea0003800000 */
.L_x_256:
        /* <DEDUP_REMOVED lines=9> */
.L_x_259:
[----:B------:R-:W-:Y:S05]  /*7710*/  BSYNC B1 ;  /* 0x0000000000017941 */ /* 0x000fea0003800000 */
.L_x_258:
        /* <DEDUP_REMOVED lines=9> */
.L_x_261:
[----:B------:R-:W-:Y:S05]  /*77b0*/  BSYNC B1 ;  /* 0x0000000000017941 */ /* 0x000fea0003800000 */
.L_x_260:
        /* <DEDUP_REMOVED lines=9> */
.L_x_263:
[----:B------:R-:W-:Y:S05]  /*7850*/  BSYNC B1 ;  /* 0x0000000000017941 */ /* 0x000fea0003800000 */
.L_x_262:
        /* <DEDUP_REMOVED lines=9> */
.L_x_265:
[----:B------:R-:W-:Y:S05]  /*78f0*/  BSYNC B1 ;  /* 0x0000000000017941 */ /* 0x000fea0003800000 */
.L_x_264:
        /* <DEDUP_REMOVED lines=9> */
.L_x_267:
[----:B------:R-:W-:Y:S05]  /*7990*/  BSYNC B1 ;  /* 0x0000000000017941 */ /* 0x000fea0003800000 */
.L_x_266:
        /* <DEDUP_REMOVED lines=9> */
.L_x_269:
[----:B------:R-:W-:Y:S05]  /*7a30*/  BSYNC B1 ;  /* 0x0000000000017941 */ /* 0x000fea0003800000 */
.L_x_268:
        /* <DEDUP_REMOVED lines=9> */
.L_x_271:
[----:B------:R-:W-:Y:S05]  /*7ad0*/  BSYNC B1 ;  /* 0x0000000000017941 */ /* 0x000fea0003800000 */
.L_x_270:
        /* <DEDUP_REMOVED lines=9> */
.L_x_273:
[----:B------:R-:W-:Y:S05]  /*7b70*/  BSYNC B1 ;  /* 0x0000000000017941 */ /* 0x000fea0003800000 */
.L_x_272:
        /* <DEDUP_REMOVED lines=9> */
.L_x_275:
[----:B------:R-:W-:Y:S05]  /*7c10*/  BSYNC B1 ;  /* 0x0000000000017941 */ /* 0x000fea0003800000 */
.L_x_274:
        /* <DEDUP_REMOVED lines=9> */
.L_x_277:
[----:B------:R-:W-:Y:S05]  /*7cb0*/  BSYNC B1 ;  /* 0x0000000000017941 */ /* 0x000fea0003800000 */
.L_x_276:
        /* <DEDUP_REMOVED lines=9> */
.L_x_279:
[----:B------:R-:W-:Y:S05]  /*7d50*/  BSYNC B1 ;  /* 0x0000000000017941 */ /* 0x000fea0003800000 */
.L_x_278:
        /* <DEDUP_REMOVED lines=9> */
.L_x_281:
[----:B------:R-:W-:Y:S05]  /*7df0*/  BSYNC B1 ;  /* 0x0000000000017941 */ /* 0x000fea0003800000 */
.L_x_280:
[----:B0-2--5:R-:W-:Y:S01]  /*7e00*/  LOP3.LUT R4, R168, 0xffffe000, RZ, 0xc0, !PT ;  /* 0xffffe000a8047812 */ /* 0x025fe200078ec0ff */
        /* <DEDUP_REMOVED lines=8> */
.L_x_283:
[----:B------:R-:W-:Y:S05]  /*7e90*/  BSYNC B1 ;  /* 0x0000000000017941 */ /* 0x000fea0003800000 */
.L_x_282:
[----:B-----5:R-:W-:Y:S01]  /*7ea0*/  LOP3.LUT R4, R168, 0xffffe000, RZ, 0xc0, !PT ;  /* 0xffffe000a8047812 */ /* 0x020fe200078ec0ff */
[----:B------:R-:W-:Y:S01]  /*7eb0*/  BSSY B1, `(.L_x_284) ;  /* 0x000000a000017945 */ /* 0x000fe20003800000 */
[----:B------:R-:W-:-:S03]  /*7ec0*/  ISETP.GT.AND P1, PT, R0, 0x79, P1 ;  /* 0x000000790000780c */ /* 0x000fc60000f24270 */
[----:B------:R-:W-:Y:S01]  /*7ed0*/  FMUL R5, R4, R155 ;  /* 0x0000009b04057220 */ /* 0x000fe20000400000 */
[----:B------:R-:W-:-:S03]  /*7ee0*/  @P2 IMAD.MOV.U32 R4, RZ, RZ, R10 ;  /* 0x000000ffff042224 */ /* 0x000fc600078e000a */
[----:B0-----:R-:W-:Y:S01]  /*7ef0*/  FFMA R7, R86, R154, R5 ;  /* 0x0000009a56077223 */ /* 0x001fe20000000005 */
[----:B------:R-:W-:-:S04]  /*7f00*/  @P2 IMAD.MOV.U32 R5, RZ, RZ, R11 ;  /* 0x000000ffff052224 */ /* 0x000fc800078e000b */
[----:B------:R-:W-:-:S05]  /*7f10*/  F2FP.TF32.F32.PACK_B R7, R7 ;  /* 0x00000007ff07723e */ /* 0x000fca00024050ff */
[----:B------:R0:W-:Y:S01]  /*7f20*/  @P2 STG.E desc[UR36][R4.64+0x1e0], R7 ;  /* 0x0001e00704002986 */ /* 0x0001e2000c101924 */
[----:B------:R-:W-:Y:S05]  /*7f30*/  @!P1 BRA `(.L_x_285) ;  /* 0x0000000000049947 */ /* 0x000fea0003800000 */
[----:B------:R0:W5:Y:S02]  /*7f40*/  LDG.E.LTC128B R168, desc[UR36][R8.64+0x1e4] ;  /* 0x0001e42408a87981 */ /* 0x000164000c1e1920 */
.L_x_285:
[----:B------:R-:W-:Y:S05]  /*7f50*/  BSYNC B1 ;  /* 0x0000000000017941 */ /* 0x000fea0003800000 */
.L_x_284:
[----:B------:R-:W-:Y:S05]  /*7f60*/  @!P1 BRA `(.L_x_286) ;  /* 0x00000024004c9947 */ /* 0x000fea0003800000 */
[----:B-----5:R-:W-:-:S05]  /*7f70*/  LOP3.LUT R168, R168, 0xffffe000, RZ, 0xc0, !PT ;  /* 0xffffe000a8a87812 */ /* 0x020fca00078ec0ff */
[----:B------:R-:W-:-:S04]  /*7f80*/  FMUL R168, R168, R155 ;  /* 0x0000009ba8a87220 */ /* 0x000fc80000400000 */
[----:B------:R-:W-:-:S05]  /*7f90*/  FFMA R87, R87, R154, R168 ;  /* 0x0000009a57577223 */ /* 0x000fca00000000a8 */
[----:B------:R-:W-:-:S05]  /*7fa0*/  F2FP.TF32.F32.PACK_B R87, R87 ;  /* 0x00000057ff57723e */ /* 0x000fca00024050ff */
[----:B------:R0:W-:Y:S01]  /*7fb0*/  STG.E desc[UR36][R10.64+0x1e4], R87 ;  /* 0x0001e4570a007986 */ /* 0x0001e2000c101924 */
[----:B------:R-:W-:Y:S05]  /*7fc0*/  BRA `(.L_x_286) ;  /* 0x0000002400347947 */ /* 0x000fea0003800000 */
.L_x_35:
[----:B------:R-:W-:Y:S01]  /*7fd0*/  ULDC.64 UR4, c[0x0][0x5c0] ;  /* 0x0001700000047ab9 */ /* 0x000fe20000000a00 */
[-C--:B------:R-:W-:Y:S01]  /*7fe0*/  FMUL R15, R88, R154.reuse ;  /* 0x0000009a580f7220 */ /* 0x080fe20000400000 */
[----:B------:R-:W-:Y:S01]  /*7ff0*/  ISETP.GT.AND P4, PT, R0, 0x1, P1 ;  /* 0x000000010000780c */ /* 0x000fe20000f84270 */
[-C--:B------:R-:W-:Y:S01]  /*8000*/  FMUL R89, R89, R154.reuse ;  /* 0x0000009a59597220 */ /* 0x080fe20000400000 */
[----:B------:R-:W-:Y:S01]  /*8010*/  LEA R6, P0, R168, UR4, 0x2 ;  /* 0x00000004a8067c11 */ /* 0x000fe2000f8010ff */
[----:B------:R-:W-:Y:S01]  /*8020*/  IMAD.SHL.U32 R11, R4, 0x20, RZ ;  /* 0x00000020040b7824 */ /* 0x000fe200078e00ff */
[----:B------:R-:W-:Y:S01]  /*8030*/  F2FP.TF32.F32.PACK_B R15, R15 ;  /* 0x0000000fff0f723e */ /* 0x000fe200024050ff */
[-C--:B------:R-:W-:Y:S01]  /*8040*/  FMUL R21, R90, R154.reuse ;  /* 0x0000009a5a157220 */ /* 0x080fe20000400000 */
[----:B------:R-:W-:Y:S01]  /*8050*/  LEA.HI.X R7, R168, UR5, R175, 0x2, P0 ;  /* 0x00000005a8077c11 */ /* 0x000fe200080f14af */
[-C--:B------:R-:W-:Y:S01]  /*8060*/  FMUL R91, R91, R154.reuse ;  /* 0x0000009a5b5b7220 */ /* 0x080fe20000400000 */
[----:B------:R-:W-:Y:S01]  /*8070*/  F2FP.TF32.F32.PACK_B R89, R89 ;  /* 0x00000059ff59723e */ /* 0x000fe200024050ff */
[-C--:B------:R-:W-:Y:S01]  /*8080*/  FMUL R93, R93, R154.reuse ;  /* 0x0000009a5d5d7220 */ /* 0x080fe20000400000 */
[----:B------:R-:W-:Y:S01]  /*8090*/  ISETP.GT.AND P0, PT, R157, 0x8, PT ;  /* 0x000000089d00780c */ /* 0x000fe20003f04270 */
[----:B------:R0:W-:Y:S01]  /*80a0*/  @P2 STG.E desc[UR36][R6.64], R15 ;  /* 0x0000000f06002986 */ /* 0x0001e2000c101924 */
[----:B------:R-:W-:Y:S01]  /*80b0*/  SHF.L.U64.HI R9, R4, 0x5, R5 ;  /* 0x0000000504097819 */ /* 0x000fe20000010205 */
[----:B------:R-:W-:Y:S01]  /*80c0*/  FMUL R23, R94, R154 ;  /* 0x0000009a5e177220 */ /* 0x000fe20000400000 */
[----:B------:R-:W-:Y:S01]  /*80d0*/  IADD3 R12, P2, R11, R6, RZ ;  /* 0x000000060b0c7210 */ /* 0x000fe20007f5e0ff */
[----:B------:R-:W-:Y:S01]  /*80e0*/  @P4 STG.E desc[UR36][R6.64+0x4], R89 ;  /* 0x0000045906004986 */ /* 0x000fe2000c101924 */
[C---:B------:R-:W-:Y:S01]  /*80f0*/  ISETP.GT.AND P3, PT, R0.reuse, RZ, P0 ;  /* 0x000000ff0000720c */ /* 0x040fe20000764270 */
[-C--:B------:R-:W-:Y:S01]  /*8100*/  FMUL R95, R95, R154.reuse ;  /* 0x0000009a5f5f7220 */ /* 0x080fe20000400000 */
[C---:B------:R-:W-:Y:S01]  /*8110*/  ISETP.GT.AND P4, PT, R0.reuse, 0x1, P0 ;  /* 0x000000010000780c */ /* 0x040fe20000784270 */
[----:B------:R-:W-:Y:S01]  /*8120*/  IMAD.X R13, R9, 0x1, R7, P2 ;  /* 0x00000001090d7824 */ /* 0x000fe200010e0607 */
[----:B------:R-:W-:Y:S01]  /*8130*/  ISETP.GT.AND P2, PT, R0, 0x8, P1 ;  /* 0x000000080000780c */ /* 0x000fe20000f44270 */
[-C--:B------:R-:W-:Y:S01]  /*8140*/  FMUL R97, R97, R154.reuse ;  /* 0x0000009a61617220 */ /* 0x080fe20000400000 */
[----:B------:R-:W-:Y:S01]  /*8150*/  F2FP.TF32.F32.PACK_B R21, R21 ;  /* 0x00000015ff15723e */ /* 0x000fe200024050ff */
[-C--:B0-----:R-:W-:Y:S01]  /*8160*/  FMUL R15, R92, R154.reuse ;  /* 0x0000009a5c0f7220 */ /* 0x081fe20000400000 */
[----:B------:R-:W-:Y:S01]  /*8170*/  F2FP.TF32.F32.PACK_B R91, R91 ;  /* 0x0000005bff5b723e */ /* 0x000fe200024050ff */
[-C--:B------:R-:W-:Y:S01]  /*8180*/  FMUL R99, R99, R154.reuse ;  /* 0x0000009a63637220 */ /* 0x080fe20000400000 */
[----:B------:R-:W-:Y:S01]  /*8190*/  F2FP.TF32.F32.PACK_B R93, R93 ;  /* 0x0000005dff5d723e */ /* 0x000fe200024050ff */
[-C--:B------:R-:W-:Y:S01]  /*81a0*/  FMUL R101, R101, R154.reuse ;  /* 0x0000009a65657220 */ /* 0x080fe20000400000 */
[----:B------:R-:W-:Y:S01]  /*81b0*/  F2FP.TF32.F32.PACK_B R15, R15 ;  /* 0x0000000fff0f723e */ /* 0x000fe200024050ff */
[----:B------:R0:W-:Y:S01]  /*81c0*/  @P3 STG.E desc[UR36][R12.64], R21 ;  /* 0x000000150c003986 */ /* 0x0001e2000c101924 */
[C---:B------:R-:W-:Y:S01]  /*81d0*/  ISETP.GT.AND P3, PT, R0.reuse, 0x9, P1 ;  /* 0x000000090000780c */ /* 0x040fe20000f64270 */
[-C--:B------:R-:W-:Y:S01]  /*81e0*/  FMUL R103, R103, R154.reuse ;  /* 0x0000009a67677220 */ /* 0x080fe20000400000 */
[----:B------:R-:W-:Y:S01]  /*81f0*/  F2FP.TF32.F32.PACK_B R23, R23 ;  /* 0x00000017ff17723e */ /* 0x000fe200024050ff */
[----:B------:R-:W-:Y:S01]  /*8200*/  @P4 STG.E desc[UR36][R12.64+0x4], R91 ;  /* 0x0000045b0c004986 */ /* 0x000fe2000c101924 */
[C---:B------:R-:W-:Y:S01]  /*8210*/  ISETP.GT.AND P4, PT, R0.reuse, 0x8, P0 ;  /* 0x000000080000780c */ /* 0x040fe20000784270 */
[-C--:B------:R-:W-:Y:S01]  /*8220*/  FMUL R105, R105, R154.reuse ;  /* 0x0000009a69697220 */ /* 0x080fe20000400000 */
[----:B------:R-:W-:Y:S01]  /*8230*/  F2FP.TF32.F32.PACK_B R95, R95 ;  /* 0x0000005fff5f723e */ /* 0x000fe200024050ff */
[----:B------:R1:W-:Y:S01]  /*8240*/  @P2 STG.E desc[UR36][R6.64+0x20], R15 ;  /* 0x0000200f06002986 */ /* 0x0003e2000c101924 */
[----:B------:R-:W-:Y:S01]  /*8250*/  ISETP.GT.AND P2, PT, R0, 0x9, P0 ;  /* 0x000000090000780c */ /* 0x000fe20000744270 */
[-C--:B------:R-:W-:Y:S01]  /*8260*/  FMUL R107, R107, R154.reuse ;  /* 0x0000009a6b6b7220 */ /* 0x080fe20000400000 */
[----:B------:R-:W-:Y:S01]  /*8270*/  F2FP.TF32.F32.PACK_B R97, R97 ;  /* 0x00000061ff61723e */ /* 0x000fe200024050ff */
[-C--:B0-----:R-:W-:Y:S01]  /*8280*/  FMUL R21, R98, R154.reuse ;  /* 0x0000009a62157220 */ /* 0x081fe20000400000 */
[----:B------:R-:W-:Y:S01]  /*8290*/  F2FP.TF32.F32.PACK_B R99, R99 ;  /* 0x00000063ff63723e */ /* 0x000fe200024050ff */
[----:B------:R-:W-:Y:S01]  /*82a0*/  @P3 STG.E desc[UR36][R6.64+0x24], R93 ;  /* 0x0000245d06003986 */ /* 0x000fe2000c101924 */
[C---:B------:R-:W-:Y:S01]  /*82b0*/  ISETP.GT.AND P3, PT, R0.reuse, 0x10, P1 ;  /* 0x000000100000780c */ /* 0x040fe20000f64270 */
[-C--:B------:R-:W-:Y:S01]  /*82c0*/  FMUL R109, R109, R154.reuse ;  /* 0x0000009a6d6d7220 */ /* 0x080fe20000400000 */
[----:B------:R-:W-:Y:S01]  /*82d0*/  F2FP.TF32.F32.PACK_B R21, R21 ;  /* 0x00000015ff15723e */ /* 0x000fe200024050ff */
[----:B------:R0:W-:Y:S01]  /*82e0*/  @P4 STG.E desc[UR36][R12.64+0x20], R23 ;  /* 0x000020170c004986 */ /* 0x0001e2000c101924 */
[----:B------:R-:W-:Y:S01]  /*82f0*/  ISETP.GT.AND P4, PT, R0, 0x11, P1 ;  /* 0x000000110000780c */ /* 0x000fe20000f84270 */
[-C--:B-1----:R-:W-:Y:S01]  /*8300*/  FMUL R15, R96, R154.reuse ;  /* 0x0000009a600f7220 */ /* 0x082fe20000400000 */
[----:B------:R-:W-:Y:S01]  /*8310*/  F2FP.TF32.F32.PACK_B R101, R101 ;  /* 0x00000065ff65723e */ /* 0x000fe200024050ff */
[----:B------:R-:W-:Y:S01]  /*8320*/  @P2 STG.E desc[UR36][R12.64+0x24], R95 ;  /* 0x0000245f0c002986 */ /* 0x000fe2000c101924 */
[C---:B------:R-:W-:Y:S01]  /*8330*/  ISETP.GT.AND P2, PT, R0.reuse, 0x10, P0 ;  /* 0x000000100000780c */ /* 0x040fe20000744270 */
[-C--:B------:R-:W-:Y:S01]  /*8340*/  FMUL R111, R111, R154.reuse ;  /* 0x0000009a6f6f7220 */ /* 0x080fe20000400000 */
[----:B------:R-:W-:Y:S01]  /*8350*/  F2FP.TF32.F32.PACK_B R15, R15 ;  /* 0x0000000fff0f723e */ /* 0x000fe200024050ff */
[-C--:B------:R-:W-:Y:S01]  /*8360*/  FMUL R113, R113, R154.reuse ;  /* 0x0000009a71717220 */ /* 0x080fe20000400000 */
[----:B------:R-:W-:Y:S01]  /*8370*/  F2FP.TF32.F32.PACK_B R103, R103 ;  /* 0x00000067ff67723e */ /* 0x000fe200024050ff */
[-C--:B------:R-:W-:Y:S01]  /*8380*/  FMUL R115, R115, R154.reuse ;  /* 0x0000009a73737220 */ /* 0x080fe20000400000 */
[----:B------:R-:W-:Y:S01]  /*8390*/  F2FP.TF32.F32.PACK_B R105, R105 ;  /* 0x00000069ff69723e */ /* 0x000fe200024050ff */
[----:B------:R1:W-:Y:S01]  /*83a0*/  @P3 STG.E desc[UR36][R6.64+0x40], R15 ;  /* 0x0000400f06003986 */ /* 0x0003e2000c101924 */
[----:B------:R-:W-:Y:S01]  /*83b0*/  ISETP.GT.AND P3, PT, R0, 0x11, P0 ;  /* 0x000000110000780c */ /* 0x000fe20000764270 */
        /* <DEDUP_REMOVED lines=10> */
[-C--:B-1----:R-:W-:Y:S01]  /*8460*/  FMUL R15, R102, R154.reuse ;  /* 0x0000009a660f7220 */ /* 0x082fe20000400000 */
[----:B------:R-:W-:Y:S01]  /*8470*/  F2FP.TF32.F32.PACK_B R111, R111 ;  /* 0x0000006fff6f723e */ /* 0x000fe200024050ff */
[----:B------:R-:W-:Y:S01]  /*8480*/  @P3 STG.E desc[UR36][R12.64+0x44], R99 ;  /* 0x000044630c003986 */ /* 0x000fe2000c101924 */
[C---:B------:R-:W-:Y:S01]  /*8490*/  ISETP.GT.AND P3, PT, R0.reuse, 0x18, P0 ;  /* 0x000000180000780c */ /* 0x040fe20000764270 */
        /* <DEDUP_REMOVED lines=83> */
[----:B------:R-:W-:Y:S01]  /*89d0*/  ISETP.GT.AND P3, PT, R0, 0x40, P1 ;  /* 0x000000400000780c */ /* 0x000fe20000f64270 */
        /* <DEDUP_REMOVED lines=35> */
[----:B------:R-:W-:Y:S01]  /*8c10*/  ISETP.GT.AND P2, PT, R0, 0x50, P1 ;  /* 0x000000500000780c */ /* 0x000fe20000f44270 */
[-C--:B------:R-:W-:Y:S01]  /*8c20*/  FMUL R33, R33, R154.reuse ;  /* 0x0000009a21217220 */ /* 0x080fe20000400000 */
[----:B------:R-:W-:Y:S01]  /*8c30*/  F2FP.TF32.F32.PACK_B R21, R21 ;  /* 0x00000015ff15723e */ /* 0x000fe200024050ff */
[-C--:B------:R-:W-:Y:S01]  /*8c40*/  FMUL R35, R35, R154.reuse ;  /* 0x0000009a23237220 */ /* 0x080fe20000400000 */
[----:B------:R-:W-:Y:S01]  /*8c50*/  SHF.L.U64.HI R5, R4, 0x9, R5 ;  /* 0x0000000904057819 */ /* 0x000fe20000010205 */
        /* <DEDUP_REMOVED lines=91> */
[C---:B------:R-:W-:Y:S01]  /*9210*/  ISETP.GT.AND P0, PT, R0.reuse, 0x79, P0 ;  /* 0x000000790000780c */ /* 0x040fe20000704270 */
[----:B------:R0:W-:Y:S01]  /*9220*/  @P2 STG.E desc[UR36][R12.64+0x1c0], R21 ;  /* 0x0001c0150c002986 */ /* 0x0001e2000c101924 */
[C---:B------:R-:W-:Y:S01]  /*9230*/  ISETP.GT.AND P2, PT, R0.reuse, 0x78, P1 ;  /* 0x000000780000780c */ /* 0x040fe20000f44270 */
[-C--:B------:R-:W-:Y:S01]  /*9240*/  FMUL R69, R69, R154.reuse ;  /* 0x0000009a45457220 */ /* 0x080fe20000400000 */
[----:B------:R-:W-:Y:S01]  /*9250*/  ISETP.GT.AND P1, PT, R0, 0x79, P1 ;  /* 0x000000790000780c */ /* 0x000fe20000f24270 */
[-C--:B------:R-:W-:Y:S01]  /*9260*/  FMUL R71, R71, R154.reuse ;  /* 0x0000009a47477220 */ /* 0x080fe20000400000 */
[----:B------:R-:W-:Y:S01]  /*9270*/  F2FP.TF32.F32.PACK_B R23, R23 ;  /* 0x00000017ff17723e */ /* 0x000fe200024050ff */
[----:B------:R-:W-:Y:S01]  /*9280*/  @P3 STG.E desc[UR36][R12.64+0x1c4], R147 ;  /* 0x0001c4930c003986 */ /* 0x000fe2000c101924 */
[----:B------:R-:W-:Y:S01]  /*9290*/  F2FP.TF32.F32.PACK_B R57, R57 ;  /* 0x00000039ff39723e */ /* 0x000fe200024050ff */
[-C--:B------:R-:W-:Y:S01]  /*92a0*/  FMUL R73, R73, R154.reuse ;  /* 0x0000009a49497220 */ /* 0x080fe20000400000 */
[----:B------:R-:W-:Y:S01]  /*92b0*/  F2FP.TF32.F32.PACK_B R59, R59 ;  /* 0x0000003bff3b723e */ /* 0x000fe200024050ff */
[--C-:B------:R-:W-:Y:S01]  /*92c0*/  @P4 IMAD.MOV.U32 R14, RZ, RZ, R12.reuse ;  /* 0x000000ffff0e4224 */ /* 0x100fe200078e000c */
[----:B------:R-:W-:Y:S01]  /*92d0*/  F2FP.TF32.F32.PACK_B R61, R61 ;  /* 0x0000003dff3d723e */ /* 0x000fe200024050ff */
[--C-:B-1----:R-:W-:Y:S01]  /*92e0*/  @P4 IMAD.MOV.U32 R15, RZ, RZ, R13.reuse ;  /* 0x000000ffff0f4224 */ /* 0x102fe200078e000d */
[----:B------:R-:W-:Y:S01]  /*92f0*/  F2FP.TF32.F32.PACK_B R63, R63 ;  /* 0x0000003fff3f723e */ /* 0x000fe200024050ff */
[----:B------:R1:W-:Y:S01]  /*9300*/  @P2 STG.E desc[UR36][R6.64+0x1e0], R23 ;  /* 0x0001e01706002986 */ /* 0x0003e2000c101924 */
[----:B0-----:R-:W-:Y:S01]  /*9310*/  IMAD.SHL.U32 R21, R4, 0x200, RZ ;  /* 0x0000020004157824 */ /* 0x001fe200078e00ff */
[----:B------:R-:W-:Y:S01]  /*9320*/  F2FP.TF32.F32.PACK_B R65, R65 ;  /* 0x00000041ff41723e */ /* 0x000fe200024050ff */
[-C--:B------:R-:W-:Y:S01]  /*9330*/  FMUL R75, R75, R154.reuse ;  /* 0x0000009a4b4b7220 */ /* 0x080fe20000400000 */
[----:B------:R-:W-:Y:S01]  /*9340*/  @P1 STG.E desc[UR36][R6.64+0x1e4], R149 ;  /* 0x0001e49506001986 */ /* 0x000fe2000c101924 */
[----:B------:R-:W-:Y:S01]  /*9350*/  ISETP.GT.AND P1, PT, R157, 0x80, PT ;  /* 0x000000809d00780c */ /* 0x000fe20003f24270 */
[----:B------:R-:W-:Y:S01]  /*9360*/  FMUL R77, R77, R154 ;  /* 0x0000009a4d4d7220 */ /* 0x000fe20000400000 */
[----:B------:R-:W-:Y:S01]  /*9370*/  IADD3 R4, P3, R21, R6, RZ ;  /* 0x0000000615047210 */ /* 0x000fe20007f7e0ff */
[----:B------:R0:W-:Y:S01]  /*9380*/  @P4 STG.E desc[UR36][R14.64+0x1e0], R89 ;  /* 0x0001e0590e004986 */ /* 0x0001e2000c101924 */
[----:B------:R-:W-:Y:S01]  /*9390*/  ISETP.GT.AND P4, PT, R0, RZ, P1 ;  /* 0x000000ff0000720c */ /* 0x000fe20000f84270 */
[-C--:B------:R-:W-:Y:S01]  /*93a0*/  FMUL R79, R79, R154.reuse ;  /* 0x0000009a4f4f7220 */ /* 0x080fe20000400000 */
[----:B------:R-:W-:Y:S01]  /*93b0*/  F2FP.TF32.F32.PACK_B R67, R67 ;  /* 0x00000043ff43723e */ /* 0x000fe200024050ff */
[-C--:B-1----:R-:W-:Y:S01]  /*93c0*/  FMUL R23, R28, R154.reuse ;  /* 0x0000009a1c177220 */ /* 0x082fe20000400000 */
[----:B------:R-:W-:Y:S01]  /*93d0*/  F2FP.TF32.F32.PACK_B R69, R69 ;  /* 0x00000045ff45723e */ /* 0x000fe200024050ff */
[-C--:B------:R-:W-:Y:S01]  /*93e0*/  FMUL R81, R81, R154.reuse ;  /* 0x0000009a51517220 */ /* 0x080fe20000400000 */
[----:B------:R-:W-:Y:S01]  /*93f0*/  F2FP.TF32.F32.PACK_B R71, R71 ;  /* 0x00000047ff47723e */ /* 0x000fe200024050ff */
[-C--:B------:R-:W-:Y:S01]  /*9400*/  FMUL R83, R83, R154.reuse ;  /* 0x0000009a53537220 */ /* 0x080fe20000400000 */
[----:B------:R-:W-:Y:S01]  /*9410*/  F2FP.TF32.F32.PACK_B R23, R23 ;  /* 0x00000017ff17723e */ /* 0x000fe200024050ff */
[-C--:B------:R-:W-:Y:S01]  /*9420*/  FMUL R85, R85, R154.reuse ;  /* 0x0000009a55557220 */ /* 0x080fe20000400000 */
[----:B------:R-:W-:Y:S01]  /*9430*/  F2FP.TF32.F32.PACK_B R73, R73 ;  /* 0x00000049ff49723e */ /* 0x000fe200024050ff */
[----:B0-----:R-:W-:Y:S01]  /*9440*/  @P0 IMAD.MOV.U32 R14, RZ, RZ, R12 ;  /* 0x000000ffff0e0224 */ /* 0x001fe200078e000c */
[----:B------:R-:W-:Y:S01]  /*9450*/  F2FP.TF32.F32.PACK_B R75, R75 ;  /* 0x0000004bff4b723e */ /* 0x000fe200024050ff */
[----:B------:R-:W-:Y:S01]  /*9460*/  @P0 IMAD.MOV.U32 R15, RZ, RZ, R13 ;  /* 0x000000ffff0f0224 */ /* 0x000fe200078e000d */
[----:B------:R-:W-:Y:S01]  /*9470*/  F2FP.TF32.F32.PACK_B R77, R77 ;  /* 0x0000004dff4d723e */ /* 0x000fe200024050ff */
[----:B------:R-:W-:Y:S01]  /*9480*/  FMUL R87, R87, R154 ;  /* 0x0000009a57577220 */ /* 0x000fe20000400000 */
[----:B------:R-:W-:-:S02]  /*9490*/  F2FP.TF32.F32.PACK_B R79, R79 ;  /* 0x0000004fff4f723e */ /* 0x000fc400024050ff */
[----:B------:R0:W-:Y:S01]  /*94a0*/  @P0 STG.E desc[UR36][R14.64+0x1e4], R151 ;  /* 0x0001e4970e000986 */ /* 0x0001e2000c101924 */
[----:B------:R-:W-:Y:S01]  /*94b0*/  IADD3 R12, P0, P2, R11, R6, R21 ;  /* 0x000000060b0c7210 */ /* 0x000fe20007a1e015 */
[-C--:B------:R-:W-:Y:S01]  /*94c0*/  FMUL R21, R24, R154.reuse ;  /* 0x0000009a18157220 */ /* 0x080fe20000400000 */
[----:B------:R-:W-:Y:S02]  /*94d0*/  F2FP.TF32.F32.PACK_B R81, R81 ;  /* 0x00000051ff51723e */ /* 0x000fe400024050ff */
[----:B------:R-:W-:Y:S01]  /*94e0*/  IADD3.X R13, R9, R7, R5, P0, P2 ;  /* 0x00000007090d7210 */ /* 0x000fe200007e4405 */
[----:B------:R-:W-:Y:S01]  /*94f0*/  IMAD.X R5, R5, 0x1, R7, P3 ;  /* 0x0000000105057824 */ /* 0x000fe200018e0607 */
[----:B------:R-:W-:Y:S02]  /*9500*/  ISETP.GT.AND P2, PT, R0, 0x1, P1 ;  /* 0x000000010000780c */ /* 0x000fe40000f44270 */
[----:B------:R-:W-:Y:S02]  /*9510*/  ISETP.GT.AND P0, PT, R157, 0x88, PT ;  /* 0x000000889d00780c */ /* 0x000fe40003f04270 */
[----:B------:R-:W-:Y:S01]  /*9520*/  F2FP.TF32.F32.PACK_B R21, R21 ;  /* 0x00000015ff15723e */ /* 0x000fe200024050ff */
[----:B0-----:R-:W-:Y:S01]  /*9530*/  FMUL R15, R26, R154 ;  /* 0x0000009a1a0f7220 */ /* 0x001fe20000400000 */
[----:B------:R-:W-:-:S02]  /*9540*/  ISETP.GT.AND P3, PT, R0, RZ, P0 ;  /* 0x000000ff0000720c */ /* 0x000fc40000764270 */
[----:B------:R-:W-:Y:S01]  /*9550*/  F2FP.TF32.F32.PACK_B R83, R83 ;  /* 0x00000053ff53723e */ /* 0x000fe200024050ff */
[----:B------:R-:W-:Y:S01]  /*9560*/  @P4 STG.E desc[UR36][R4.64], R21 ;  /* 0x0000001504004986 */ /* 0x000fe2000c101924 */
[----:B------:R-:W-:Y:S02]  /*9570*/  IADD3 R6, P4, R11, R4, RZ ;  /* 0x000000040b067210 */ /* 0x000fe40007f9e0ff */
[----:B------:R-:W-:Y:S01]  /*9580*/  F2FP.TF32.F32.PACK_B R15, R15 ;  /* 0x0000000fff0f723e */ /* 0x000fe200024050ff */
[----:B------:R-:W-:Y:S01]  /*9590*/  @P2 STG.E desc[UR36][R4.64+0x4], R25 ;  /* 0x0000041904002986 */ /* 0x000fe2000c101924 */
[C---:B------:R-:W-:Y:S01]  /*95a0*/  ISETP.GT.AND P2, PT, R0.reuse, 0x1, P0 ;  /* 0x000000010000780c */ /* 0x040fe20000744270 */
[----:B------:R-:W-:Y:S01]  /*95b0*/  IMAD.X R7, R9, 0x1, R5, P4 ;  /* 0x0000000109077824 */ /* 0x000fe200020e0605 */
[----:B------:R-:W-:Y:S02]  /*95c0*/  ISETP.GT.AND P4, PT, R0, 0x8, P1 ;  /* 0x000000080000780c */ /* 0x000fe40000f84270 */
[----:B------:R-:W-:-:S02]  /*95d0*/  F2FP.TF32.F32.PACK_B R85, R85 ;  /* 0x00000055ff55723e */ /* 0x000fc400024050ff */
[----:B------:R0:W-:Y:S01]  /*95e0*/  @P3 STG.E desc[UR36][R6.64], R15 ;  /* 0x0000000f06003986 */ /* 0x0001e2000c101924 */
[----:B------:R-:W-:Y:S02]  /*95f0*/  ISETP.GT.AND P3, PT, R0, 0x9, P1 ;  /* 0x000000090000780c */ /* 0x000fe40000f64270 */
[----:B------:R-:W-:-:S04]  /*9600*/  F2FP.TF32.F32.PACK_B R87, R87 ;  /* 0x00000057ff57723e */ /* 0x000fc800024050ff */
[----:B------:R1:W-:Y:S01]  /*9610*/  @P2 STG.E desc[UR36][R6.64+0x4], R27 ;  /* 0x0000041b06002986 */ /* 0x0003e2000c101924 */
[----:B------:R-:W-:-:S03]  /*9620*/  ISETP.GT.AND P2, PT, R0, 0x8, P0 ;  /* 0x000000080000780c */ /* 0x000fc60000744270 */
[----:B------:R-:W-:Y:S01]  /*9630*/  @P4 STG.E desc[UR36][R4.64+0x20], R23 ;  /* 0x0000201704004986 */ /* 0x000fe2000c101924 */
[----:B------:R-:W-:Y:S01]  /*9640*/  IADD3 R8, P4, R11, R4, RZ ;  /* 0x000000040b087210 */ /* 0x000fe20007f9e0ff */
[-C--:B------:R-:W-:Y:S01]  /*9650*/  FMUL R11, R30, R154.reuse ;  /* 0x0000009a1e0b7220 */ /* 0x080fe20000400000 */
[-C--:B0-----:R-:W-:Y:S01]  /*9660*/  FMUL R15, R34, R154.reuse ;  /* 0x0000009a220f7220 */ /* 0x081fe20000400000 */
[----:B------:R-:W-:Y:S01]  /*9670*/  @P3 STG.E desc[UR36][R4.64+0x24], R29 ;  /* 0x0000241d04003986 */ /* 0x000fe2000c101924 */
[----:B------:R-:W-:Y:S01]  /*9680*/  ISETP.GT.AND P3, PT, R0, 0x9, P0 ;  /* 0x000000090000780c */ /* 0x000fe20000764270 */
[----:B------:R-:W-:Y:S01]  /*9690*/  IMAD.X R9, R9, 0x1, R5, P4 ;  /* 0x0000000109097824 */ /* 0x000fe200020e0605 */
[----:B------:R-:W-:Y:S01]  /*96a0*/  F2FP.TF32.F32.PACK_B R11, R11 ;  /* 0x0000000bff0b723e */ /* 0x000fe200024050ff */
[----:B-1----:R-:W-:Y:S01]  /*96b0*/  FMUL R7, R32, R154 ;  /* 0x0000009a20077220 */ /* 0x002fe20000400000 */
[C---:B------:R-:W-:Y:S02]  /*96c0*/  ISETP.GT.AND P4, PT, R0.reuse, 0x11, P1 ;  /* 0x000000110000780c */ /* 0x040fe40000f84270 */
[----:B------:R-:W-:Y:S01]  /*96d0*/  F2FP.TF32.F32.PACK_B R15, R15 ;  /* 0x0000000fff0f723e */ /* 0x000fe200024050ff */
[----:B------:R0:W-:Y:S01]  /*96e0*/  @P2 STG.E desc[UR36][R8.64+0x20], R11 ;  /* 0x0000200b08002986 */ /* 0x0001e2000c101924 */
[----:B------:R-:W-:-:S02]  /*96f0*/  ISETP.GT.AND P2, PT, R0, 0x10, P1 ;  /* 0x000000100000780c */ /* 0x000fc40000f44270 */
[----:B------:R-:W-:-:S03]  /*9700*/  F2FP.TF32.F32.PACK_B R7, R7 ;  /* 0x00000007ff07723e */ /* 0x000fc600024050ff */
[----:B------:R-:W-:Y:S01]  /*9710*/  @P3 STG.E desc[UR36][R12.64+0x24], R31 ;  /* 0x0000241f0c003986 */ /* 0x000fe2000c101924 */
[----:B------:R-:W-:-:S03]  /*9720*/  ISETP.GT.AND P3, PT, R0, 0x10, P0 ;  /* 0x000000100000780c */ /* 0x000fc60000764270 */
[----:B------:R-:W-:Y:S01]  /*9730*/  @P4 STG.E desc[UR36][R4.64+0x44], R33 ;  /* 0x0000442104004986 */ /* 0x000fe2000c101924 */
[----:B------:R-:W-:Y:S01]  /*9740*/  ISETP.GT.AND P4, PT, R0, 0x18, P1 ;  /* 0x000000180000780c */ /* 0x000fe20000f84270 */
[-C--:B0-----:R-:W-:Y:S01]  /*9750*/  FMUL R9, R36, R154.reuse ;  /* 0x0000009a24097220 */ /* 0x081fe20000400000 */
[----:B------:R-:W-:Y:S01]  /*9760*/  FMUL R11, R38, R154 ;  /* 0x0000009a260b7220 */ /* 0x000fe20000400000 */
[----:B------:R0:W-:Y:S01]  /*9770*/  @P2 STG.E desc[UR36][R4.64+0x40], R7 ;  /* 0x0000400704002986 */ /* 0x0001e2000c101924 */
[----:B------:R-:W-:Y:S02]  /*9780*/  ISETP.GT.AND P2, PT, R0, 0x11, P0 ;  /* 0x000000110000780c */ /* 0x000fe40000744270 */
[----:B------:R-:W-:Y:S02]  /*9790*/  F2FP.TF32.F32.PACK_B R9, R9 ;  /* 0x00000009ff09723e */ /* 0x000fe400024050ff */
[----:B------:R-:W-:Y:S01]  /*97a0*/  F2FP.TF32.F32.PACK_B R11, R11 ;  /* 0x0000000bff0b723e */ /* 0x000fe200024050ff */
[----:B------:R-:W-:-:S02]  /*97b0*/  @P3 IMAD.MOV.U32 R6, RZ, RZ, R12 ;  /* 0x000000ffff063224 */ /* 0x000fc400078e000c */
[----:B0-----:R-:W-:-:S05]  /*97c0*/  @P3 IMAD.MOV.U32 R7, RZ, RZ, R13 ;  /* 0x000000ffff073224 */ /* 0x001fca00078e000d */
[----:B------:R0:W-:Y:S01]  /*97d0*/  @P3 STG.E desc[UR36][R6.64+0x40], R15 ;  /* 0x0000400f06003986 */ /* 0x0001e2000c101924 */
[----:B------:R-:W-:Y:S01]  /*97e0*/  ISETP.GT.AND P3, PT, R0, 0x19, P1 ;  /* 0x000000190000780c */ /* 0x000fe20000f64270 */
[----:B0-----:R-:W-:Y:S02]  /*97f0*/  @P2 IMAD.MOV.U32 R6, RZ, RZ, R12 ;  /* 0x000000ffff062224 */ /* 0x001fe400078e000c */
[----:B------:R-:W-:Y:S01]  /*9800*/  FMUL R15, R40, R154 ;  /* 0x0000009a280f7220 */ /* 0x000fe20000400000 */
[----:B------:R-:W-:-:S04]  /*9810*/  @P2 IMAD.MOV.U32 R7, RZ, RZ, R13 ;  /* 0x000000ffff072224 */ /* 0x000fc800078e000d */
[----:B------:R-:W-:Y:S01]  /*9820*/  F2FP.TF32.F32.PACK_B R15, R15 ;  /* 0x0000000fff0f723e */ /* 0x000fe200024050ff */
[----:B------:R0:W-:Y:S01]  /*9830*/  @P2 STG.E desc[UR36][R6.64+0x44], R35 ;  /* 0x0000442306002986 */ /* 0x0001e2000c101924 */
[----:B------:R-:W-:-:S03]  /*9840*/  ISETP.GT.AND P2, PT, R0, 0x18, P0 ;  /* 0x000000180000780c */ /* 0x000fc60000744270 */
[----:B------:R1:W-:Y:S01]  /*9850*/  @P4 STG.E desc[UR36][R4.64+0x60], R9 ;  /* 0x0000600904004986 */ /* 0x0003e2000c101924 */
[----:B------:R-:W-:-:S03]  /*9860*/  ISETP.GT.AND P4, PT, R0, 0x19, P0 ;  /* 0x000000190000780c */ /* 0x000fc60000784270 */
[----:B------:R-:W-:Y:S01]  /*9870*/  @P3 STG.E desc[UR36][R4.64+0x64], R37 ;  /* 0x0000642504003986 */ /* 0x000fe2000c101924 */
[----:B------:R-:W-:-:S05]  /*9880*/  ISETP.GT.AND P3, PT, R0, 0x20, P1 ;  /* 0x000000200000780c */ /* 0x000fca0000f64270 */
[----:B0-----:R-:W-:Y:S02]  /*9890*/  @P2 IMAD.MOV.U32 R6, RZ, RZ, R12 ;  /* 0x000000ffff062224 */ /* 0x001fe400078e000c */
[----:B------:R-:W-:Y:S02]  /*98a0*/  @P2 IMAD.MOV.U32 R7, RZ, RZ, R13 ;  /* 0x000000ffff072224 */ /* 0x000fe400078e000d */
[----:B-1----:R-:W-:-:S03]  /*98b0*/  FMUL R9, R42, R154 ;  /* 0x0000009a2a097220 */ /* 0x002fc60000400000 */
[----:B------:R0:W-:Y:S01]  /*98c0*/  @P2 STG.E desc[UR36][R6.64+0x60], R11 ;  /* 0x0000600b06002986 */ /* 0x0001e2000c101924 */
[----:B------:R-:W-:Y:S02]  /*98d0*/  ISETP.GT.AND P2, PT, R0, 0x21, P1 ;  /* 0x000000210000780c */ /* 0x000fe40000f44270 */
[----:B------:R-:W-:Y:S01]  /*98e0*/  F2FP.TF32.F32.PACK_B R9, R9 ;  /* 0x00000009ff09723e */ /* 0x000fe200024050ff */
        /* <DEDUP_REMOVED lines=169> */
[C---:B------:R-:W-:Y:S02]  /*a380*/  ISETP.GT.AND P4, PT, R0.reuse, 0x78, P0 ;  /* 0x000000780000780c */ /* 0x040fe40000784270 */
[----:B------:R-:W-:-:S03]  /*a390*/  ISETP.GT.AND P0, PT, R0, 0x79, P0 ;  /* 0x000000790000780c */ /* 0x000fc60000704270 */
[----:B0-----:R-:W-:Y:S02]  /*a3a0*/  @P3 IMAD.MOV.U32 R6, RZ, RZ, R12 ;  /* 0x000000ffff063224 */ /* 0x001fe400078e000c */
[----:B------:R-:W-:Y:S02]  /*a3b0*/  @P3 IMAD.MOV.U32 R7, RZ, RZ, R13 ;  /* 0x000000ffff073224 */ /* 0x000fe400078e000d */
[----:B-1----:R-:W-:-:S03]  /*a3c0*/  FMUL R11, R86, R154 ;  /* 0x0000009a560b7220 */ /* 0x002fc60000400000 */
[----:B------:R0:W-:Y:S01]  /*a3d0*/  @P3 STG.E desc[UR36][R6.64+0x1c0], R15 ;  /* 0x0001c00f06003986 */ /* 0x0001e2000c101924 */
[C---:B------:R-:W-:Y:S02]  /*a3e0*/  ISETP.GT.AND P3, PT, R0.reuse, 0x78, P1 ;  /* 0x000000780000780c */ /* 0x040fe40000f64270 */
[----:B------:R-:W-:Y:S02]  /*a3f0*/  ISETP.GT.AND P1, PT, R0, 0x79, P1 ;  /* 0x000000790000780c */ /* 0x000fe40000f24270 */
[----:B------:R-:W-:Y:S01]  /*a400*/  F2FP.TF32.F32.PACK_B R11, R11 ;  /* 0x0000000bff0b723e */ /* 0x000fe200024050ff */
[----:B0-----:R-:W-:Y:S02]  /*a410*/  @P2 IMAD.MOV.U32 R6, RZ, RZ, R12 ;  /* 0x000000ffff062224 */ /* 0x001fe400078e000c */
[----:B------:R-:W-:-:S05]  /*a420*/  @P2 IMAD.MOV.U32 R7, RZ, RZ, R13 ;  /* 0x000000ffff072224 */ /* 0x000fca00078e000d */
[----:B------:R-:W-:Y:S04]  /*a430*/  @P2 STG.E desc[UR36][R6.64+0x1c4], R83 ;  /* 0x0001c45306002986 */ /* 0x000fe8000c101924 */
[----:B------:R-:W-:Y:S04]  /*a440*/  @P3 STG.E desc[UR36][R4.64+0x1e0], R9 ;  /* 0x0001e00904003986 */ /* 0x000fe8000c101924 */
[----:B------:R0:W-:Y:S02]  /*a450*/  @P1 STG.E desc[UR36][R4.64+0x1e4], R85 ;  /* 0x0001e45504001986 */ /* 0x0001e4000c101924 */
[----:B0-----:R-:W-:-:S02]  /*a460*/  @P4 IMAD.MOV.U32 R4, RZ, RZ, R12 ;  /* 0x000000ffff044224 */ /* 0x001fc400078e000c */
[----:B------:R-:W-:-:S05]  /*a470*/  @P4 IMAD.MOV.U32 R5, RZ, RZ, R13 ;  /* 0x000000ffff054224 */ /* 0x000fca00078e000d */
[----:B------:R0:W-:Y:S04]  /*a480*/  @P4 STG.E desc[UR36][R4.64+0x1e0], R11 ;  /* 0x0001e00b04004986 */ /* 0x0001e8000c101924 */
[----:B------:R0:W-:Y:S02]  /*a490*/  @P0 STG.E desc[UR36][R12.64+0x1e4], R87 ;  /* 0x0001e4570c000986 */ /* 0x0001e4000c101924 */
.L_x_286:
[----:B------:R-:W-:Y:S05]  /*a4a0*/  BSYNC B0 ;  /* 0x0000000000007941 */ /* 0x000fea0003800000 */
.L_x_34:
[----:B------:R-:W-:Y:S01]  /*a4b0*/  ULDC UR4, c[0x0][0xc] ;  /* 0x0000030000047ab9 */ /* 0x000fe20000000800 */
[----:B------:R-:W-:Y:S01]  /*a4c0*/  ULDC UR5, c[0x0][0x10] ;  /* 0x0000040000057ab9 */ /* 0x000fe20000000800 */
[----:B0-----:R-:W0:Y:S01]  /*a4d0*/  LDC R5, c[0x0][0x14] ;  /* 0x00000500ff057b82 */ /* 0x001e220000000800 */
[----:B------:R-:W-:Y:S01]  /*a4e0*/  UIMAD.WIDE.U32 UR4, UR4, UR5, URZ ;  /* 0x00000005040472a5 */ /* 0x000fe2000f8e003f */
[----:B------:R-:W-:Y:S01]  /*a4f0*/  PRMT R0, RZ, 0x7610, R0 ;  /* 0x00007610ff007816 */ /* 0x000fe20000000000 */
[----:B------:R-:W-:Y:S02]  /*a500*/  IMAD.MOV.U32 R153, RZ, RZ, -0x1 ;  /* 0xffffffffff997424 */ /* 0x000fe400078e00ff */
[----:B------:R-:W-:Y:S02]  /*a510*/  IMAD.MOV.U32 R23, RZ, RZ, -0x1 ;  /* 0xffffffffff177424 */ /* 0x000fe400078e00ff */
[----:B0-----:R-:W-:-:S04]  /*a520*/  IMAD.WIDE.U32 R16, R5, UR4, R16 ;  /* 0x0000000405107c25 */ /* 0x001fc8000f8e0010 */
[----:B------:R-:W-:Y:S01]  /*a530*/  IMAD R5, R5, UR5, RZ ;  /* 0x0000000505057c24 */ /* 0x000fe2000f8e02ff */
[----:B------:R-:W-:Y:S02]  /*a540*/  ULDC.64 UR4, c[0x0][0x650] ;  /* 0x0001940000047ab9 */ /* 0x000fe40000000a00 */
[----:B------:R-:W-:Y:S01]  /*a550*/  ISETP.GE.U32.AND P0, PT, R16, UR4, PT ;  /* 0x0000000410007c0c */ /* 0x000fe2000bf06070 */
[----:B------:R-:W-:-:S05]  /*a560*/  IMAD.IADD R17, R17, 0x1, R5 ;  /* 0x0000000111117824 */ /* 0x000fca00078e0205 */
[----:B------:R-:W-:-:S13]  /*a570*/  ISETP.GE.U32.AND.EX P0, PT, R17, UR5, PT, P0 ;  /* 0x0000000511007c0c */ /* 0x000fda000bf06100 */
[----:B------:R-:W-:Y:S05]  /*a580*/  @P0 BRA `(.L_x_287) ;  /* 0x0000000400640947 */ /* 0x000fea0003800000 */
[----:B------:R-:W0:Y:S01]  /*a590*/  S2R R12, SR_CTAID.X ;  /* 0x00000000000c7919 */ /* 0x000e220000002500 */
[----:B------:R-:W1:Y:S01]  /*a5a0*/  LDC.64 R10, c[0x0][0x628] ;  /* 0x00018a00ff0a7b82 */ /* 0x000e620000000a00 */
[----:B------:R-:W-:Y:S01]  /*a5b0*/  ULDC UR4, c[0x0][0x150] ;  /* 0x0000540000047ab9 */ /* 0x000fe20000000800 */
[----:B--2---:R-:W-:Y:S01]  /*a5c0*/  IMAD.MOV.U32 R8, RZ, RZ, R16 ;  /* 0x000000ffff087224 */ /* 0x004fe200078e0010 */
[----:B------:R-:W2:Y:S01]  /*a5d0*/  S2R R24, SR_CTAID.Y ;  /* 0x0000000000187919 */ /* 0x000ea20000002600 */
[----:B------:R-:W-:-:S04]  /*a5e0*/  IMAD.MOV.U32 R9, RZ, RZ, R17 ;  /* 0x000000ffff097224 */ /* 0x000fc800078e0011 */
[----:B------:R-:W2:Y:S08]  /*a5f0*/  LDC R21, c[0x0][0x144] ;  /* 0x00005100ff157b82 */ /* 0x000eb00000000800 */
[----:B------:R-:W2:Y:S08]  /*a600*/  LDC R0, c[0x0][0x630] ;  /* 0x00018c00ff007b82 */ /* 0x000eb00000000800 */
[----:B------:R-:W2:Y:S01]  /*a610*/  LDC.64 R14, c[0x0][0x620] ;  /* 0x00018800ff0e7b82 */ /* 0x000ea20000000a00 */
[----:B-1----:R-:W-:-:S04]  /*a620*/  ISETP.NE.U32.AND P0, PT, R10, RZ, PT ;  /* 0x000000ff0a00720c */ /* 0x002fc80003f05070 */
[----:B------:R-:W-:Y:S02]  /*a630*/  ISETP.NE.AND.EX P0, PT, R11, RZ, PT, P0 ;  /* 0x000000ff0b00720c */ /* 0x000fe40003f05300 */
[----:B0-----:R-:W-:-:S05]  /*a640*/  I2FP.F32.U32 R3, R12 ;  /* 0x0000000c00037245 */ /* 0x001fca0000201000 */
[----:B------:R-:W-:-:S04]  /*a650*/  FMUL R3, R3, UR4 ;  /* 0x0000000403037c20 */ /* 0x000fc80008400000 */
[----:B------:R0:W1:Y:S02]  /*a660*/  F2I.U32.TRUNC.NTZ R20, R3 ;  /* 0x0000000300147305 */ /* 0x000064000020f000 */
[----:B------:R-:W-:Y:S05]  /*a670*/  @!P0 BRA `(.L_x_288) ;  /* 0x0000000000288947 */ /* 0x000fea0003800000 */
[----:B0-----:R-:W0:Y:S02]  /*a680*/  LDC R3, c[0x0][0x634] ;  /* 0x00018d00ff037b82 */ /* 0x001e240000000800 */
        /* <DEDUP_REMOVED lines=9> */
.L_x_288:
[----:B------:R-:W3:Y:S01]  /*a720*/  LDC.64 R30, c[0x0][0x640] ;  /* 0x00019000ff1e7b82 */ /* 0x000ee20000000a00 */
[-CC-:B--2---:R-:W-:Y:S01]  /*a730*/  SHF.R.U64 R23, R8, R0.reuse, R9.reuse ;  /* 0x0000000008177219 */ /* 0x184fe20000001209 */
[----:B-1----:R-:W-:Y:S01]  /*a740*/  IMAD.MOV R20, RZ, RZ, -R20 ;  /* 0x000000ffff147224 */ /* 0x002fe200078e0a14 */
[----:B------:R-:W-:Y:S01]  /*a750*/  SHF.R.U32.HI R0, RZ, R0, R9 ;  /* 0x00000000ff007219 */ /* 0x000fe20000011609 */
[----:B------:R-:W-:Y:S01]  /*a760*/  ULDC UR4, c[0x0][0x154] ;  /* 0x0000550000047ab9 */ /* 0x000fe20000000800 */
[----:B0-----:R-:W-:Y:S01]  /*a770*/  IADD3 R3, P0, RZ, -R23, RZ ;  /* 0x80000017ff037210 */ /* 0x001fe20007f1e0ff */
[----:B------:R-:W-:Y:S02]  /*a780*/  IMAD R26, R21, R20, R12 ;  /* 0x00000014151a7224 */ /* 0x000fe400078e020c */
[----:B------:R-:W0:Y:S01]  /*a790*/  LDC R6, c[0x0][0x618] ;  /* 0x00018600ff067b82 */ /* 0x000e220000000800 */
[----:B------:R-:W-:Y:S02]  /*a7a0*/  IMAD.MOV.U32 R7, RZ, RZ, 0x1 ;  /* 0x00000001ff077424 */ /* 0x000fe400078e00ff */
[----:B------:R-:W-:-:S04]  /*a7b0*/  IMAD.X R5, RZ, RZ, ~R0, P0 ;  /* 0x000000ffff057224 */ /* 0x000fc800000e0e00 */
[-C--:B------:R-:W-:Y:S01]  /*a7c0*/  IMAD R0, R5, R14.reuse, RZ ;  /* 0x0000000e05007224 */ /* 0x080fe200078e02ff */
[----:B------:R-:W1:Y:S01]  /*a7d0*/  LDC R8, c[0x0][0x608] ;  /* 0x00018200ff087b82 */ /* 0x000e620000000800 */
[----:B------:R-:W-:-:S04]  /*a7e0*/  IMAD.WIDE.U32 R4, R3, R14, R16 ;  /* 0x0000000e03047225 */ /* 0x000fc800078e0010 */
[----:B------:R-:W-:Y:S01]  /*a7f0*/  IMAD R3, R3, R15, R0 ;  /* 0x0000000f03037224 */ /* 0x000fe200078e0200 */
[----:B------:R-:W-:Y:S02]  /*a800*/  I2FP.F32.U32 R0, R24 ;  /* 0x0000001800007245 */ /* 0x000fe40000201000 */
[----:B------:R-:W2:Y:S01]  /*a810*/  LDC R28, c[0x0][0x658] ;  /* 0x00019600ff1c7b82 */ /* 0x000ea20000000800 */
[----:B------:R-:W-:Y:S01]  /*a820*/  IMAD.IADD R3, R5, 0x1, R3 ;  /* 0x0000000105037824 */ /* 0x000fe200078e0203 */
[----:B---3--:R-:W-:Y:S01]  /*a830*/  ISETP.NE.U32.AND P0, PT, R30, RZ, PT ;  /* 0x000000ff1e00720c */ /* 0x008fe20003f05070 */
[----:B------:R-:W-:Y:S01]  /*a840*/  FMUL R0, R0, UR4 ;  /* 0x0000000400007c20 */ /* 0x000fe20008400000 */
[----:B------:R-:W-:Y:S02]  /*a850*/  IMAD.MOV.U32 R5, RZ, RZ, -0x1 ;  /* 0xffffffffff057424 */ /* 0x000fe400078e00ff */
[----:B------:R-:W-:Y:S01]  /*a860*/  ISETP.NE.AND.EX P0, PT, R31, RZ, PT, P0 ;  /* 0x000000ff1f00720c */ /* 0x000fe20003f05300 */
[----:B------:R3:W2:Y:S01]  /*a870*/  F2I.U32.TRUNC.NTZ R14, R0 ;  /* 0x00000000000e7305 */ /* 0x0006a2000020f000 */
[----:B------:R-:W3:Y:S01]  /*a880*/  LDC R15, c[0x0][0x148] ;  /* 0x00005200ff0f7b82 */ /* 0x000ee20000000800 */
[----:B0-----:R-:W-:-:S02]  /*a890*/  SHF.R.U64 R12, R4, R6, R3 ;  /* 0x00000006040c7219 */ /* 0x001fc40000001203 */
[----:B------:R-:W-:-:S05]  /*a8a0*/  SHF.R.U32.HI R3, RZ, R6, R3 ;  /* 0x00000006ff037219 */ /* 0x000fca0000011603 */
[----:B------:R-:W0:Y:S01]  /*a8b0*/  LDC R20, c[0x0][0x600] ;  /* 0x00018000ff147b82 */ /* 0x000e220000000800 */
[-CC-:B-1----:R-:W-:Y:S02]  /*a8c0*/  SHF.R.U64 R10, R12, R8.reuse, R3.reuse ;  /* 0x000000080c0a7219 */ /* 0x182fe40000001203 */
[----:B------:R-:W-:-:S05]  /*a8d0*/  SHF.R.U32.HI R3, RZ, R8, R3 ;  /* 0x00000008ff037219 */ /* 0x000fca0000011603 */
[----:B------:R-:W1:Y:S01]  /*a8e0*/  LDC R25, c[0x0][0x648] ;  /* 0x00019200ff197b82 */ /* 0x000e620000000800 */
[-C--:B--2---:R-:W-:Y:S02]  /*a8f0*/  SHF.L.U32 R4, R5, R28.reuse, RZ ;  /* 0x0000001c05047219 */ /* 0x084fe400000006ff */
[-CC-:B------:R-:W-:Y:S02]  /*a900*/  SHF.R.U64 R13, R10, R28.reuse, R3.reuse ;  /* 0x0000001c0a0d7219 */ /* 0x180fe40000001203 */
[----:B------:R-:W-:Y:S02]  /*a910*/  SHF.R.U32.HI R5, RZ, R28, R3 ;  /* 0x0000001cff057219 */ /* 0x000fe40000011603 */
[----:B------:R-:W-:Y:S01]  /*a920*/  LOP3.LUT R21, RZ, R4, RZ, 0x33, !PT ;  /* 0x00000004ff157212 */ /* 0x000fe200078e33ff */
[----:B------:R-:W2:Y:S01]  /*a930*/  LDC R27, c[0x0][0x638] ;  /* 0x00018e00ff1b7b82 */ /* 0x000ea20000000800 */
[----:B------:R-:W-:Y:S01]  /*a940*/  SHF.L.U32 R28, R7, R28, RZ ;  /* 0x0000001c071c7219 */ /* 0x000fe200000006ff */
[----:B------:R-:W-:-:S06]  /*a950*/  IMAD.MOV.U32 R4, RZ, RZ, R13 ;  /* 0x000000ffff047224 */ /* 0x000fcc00078e000d */
[----:B------:R-:W0:Y:S01]  /*a960*/  LDC R29, c[0x0][0x610] ;  /* 0x00018400ff1d7b82 */ /* 0x000e220000000800 */
[----:B------:R-:W-:Y:S05]  /*a970*/  @!P0 BRA `(.L_x_289) ;  /* 0x0000000000288947 */ /* 0x000fea0003800000 */
[----:B---3--:R-:W3:Y:S02]  /*a980*/  LDC R0, c[0x0][0x64c] ;  /* 0x00019300ff007b82 */ /* 0x008ee40000000800 */
[----:B---3--:R-:W-:-:S05]  /*a990*/  IADD3 R3, P0, R13, R0, RZ ;  /* 0x000000000d037210 */ /* 0x008fca0007f1e0ff */
        /* <DEDUP_REMOVED lines=8> */
.L_x_289:
[----:B------:R-:W-:Y:S01]  /*aa20*/  ISETP.NE.AND P0, PT, R2, 0x1, PT ;  /* 0x000000010200780c */ /* 0x000fe20003f05270 */
[----:B------:R-:W-:Y:S01]  /*aa30*/  IMAD.MOV R14, RZ, RZ, -R14 ;  /* 0x000000ffff0e7224 */ /* 0x000fe200078e0a0e */
[----:B-1-3--:R-:W-:Y:S01]  /*aa40*/  SHF.R.U64 R0, R4, R25, R5 ;  /* 0x0000001904007219 */ /* 0x00afe20000001205 */
[----:B0-----:R-:W-:Y:S01]  /*aa50*/  VIADD R5, R20, 0xffffffff ;  /* 0xffffffff14057836 */ /* 0x001fe20000000000 */
[----:B------:R-:W-:Y:S01]  /*aa60*/  LOP3.LUT R3, R10, R21, RZ, 0xc0, !PT ;  /* 0x000000150a037212 */ /* 0x000fe200078ec0ff */
[----:B------:R-:W-:Y:S02]  /*aa70*/  IMAD.MOV.U32 R6, RZ, RZ, 0x1 ;  /* 0x00000001ff067424 */ /* 0x000fe400078e00ff */
[----:B------:R-:W-:Y:S01]  /*aa80*/  IMAD.MOV R4, RZ, RZ, -R0 ;  /* 0x000000ffff047224 */ /* 0x000fe200078e0a00 */
[----:B------:R-:W-:Y:S01]  /*aa90*/  LOP3.LUT R5, R12, R5, RZ, 0xc0, !PT ;  /* 0x000000050c057212 */ /* 0x000fe200078ec0ff */
[----:B------:R-:W-:Y:S02]  /*aaa0*/  IMAD R3, R28, R0, R3 ;  /* 0x000000001c037224 */ /* 0x000fe400078e0203 */
[----:B--2---:R-:W-:-:S02]  /*aab0*/  IMAD R0, R4, R27, R13 ;  /* 0x0000001b04007224 */ /* 0x004fc400078e020d */
[----:B------:R-:W-:Y:S02]  /*aac0*/  @P0 IMAD R26, R15, R14, R24 ;  /* 0x0000000e0f1a0224 */ /* 0x000fe400078e0218 */
[----:B------:R-:W-:Y:S01]  /*aad0*/  IMAD R4, R0, R20, R5 ;  /* 0x0000001400047224 */ /* 0x000fe200078e0205 */
[----:B------:R-:W-:Y:S01]  /*aae0*/  PRMT R0, R6, 0x7610, R0 ;  /* 0x0000761006007816 */ /* 0x000fe20000000000 */
[----:B------:R-:W-:-:S05]  /*aaf0*/  IMAD R3, R3, R29, R26 ;  /* 0x0000001d03037224 */ /* 0x000fca00078e021a */
[----:B------:R-:W-:Y:S02]  /*ab00*/  SEL R153, R4, R3, !P0 ;  /* 0x0000000304997207 */ /* 0x000fe40004000000 */
[----:B------:R-:W-:-:S07]  /*ab10*/  SEL R3, R3, R4, !P0 ;  /* 0x0000000403037207 */ /* 0x000fce0004000000 */
.L_x_287:
[----:B------:R-:W-:Y:S01]  /*ab20*/  LOP3.LUT P0, RZ, R0, 0xff, RZ, 0xc0, !PT ;  /* 0x000000ff00ff7812 */ /* 0x000fe2000780c0ff */
[----:B------:R-:W-:-:S12]  /*ab30*/  IMAD.MOV.U32 R152, RZ, RZ, R3 ;  /* 0x000000ffff987224 */ /* 0x000fd800078e0003 */
[----:B------:R-:W-:Y:S05]  /*ab40*/  @P0 BRA `(.L_x_290) ;  /* 0xffffff6400980947 */ /* 0x000fea000383ffff */
[----:B------:R-:W-:Y:S05]  /*ab50*/  EXIT ;  /* 0x000000000000794d */ /* 0x000fea0003800000 */
.L_x_7:
[----:B0-----:R-:W-:Y:S01]  /*ab60*/  ULDC.64 UR4, c[0x0][0x650] ;  /* 0x0001940000047ab9 */ /* 0x001fe20000000a00 */
        /* <DEDUP_REMOVED lines=25> */
.L_x_292:
[----:B------:R-:W0:Y:S01]  /*ad00*/  LDC.64 R28, c[0x0][0x640] ;  /* 0x00019000ff1c7b82 */ /* 0x000e220000000a00 */
[-CC-:B------:R-:W-:Y:S01]  /*ad10*/  SHF.R.U64 R22, R12, R6.reuse, R13.reuse ;  /* 0x000000060c167219 */ /* 0x180fe2000000120d */
[----:B------:R-:W-:Y:S01]  /*ad20*/  IMAD.MOV.U32 R30, RZ, RZ, 0x1 ;  /* 0x00000001ff1e7424 */ /* 0x000fe200078e00ff */
[----:B------:R-:W-:Y:S02]  /*ad30*/  SHF.R.U32.HI R6, RZ, R6, R13 ;  /* 0x00000006ff067219 */ /* 0x000fe4000001160d */
        /* <DEDUP_REMOVED lines=8> */
[----:B------:R-:W-:Y:S01]  /*adc0*/  IMAD.IADD R9, R9, 0x1, R11 ;  /* 0x0000000109097824 */ /* 0x000fe200078e020b */
[----:B0-----:R-:W-:-:S04]  /*add0*/  ISETP.NE.U32.AND P0, PT, R28, RZ, PT ;  /* 0x000000ff1c00720c */ /* 0x001fc80003f05070 */
[----:B------:R-:W-:Y:S02]  /*ade0*/  ISETP.NE.AND.EX P0, PT, R29, RZ, PT, P0 ;  /* 0x000000ff1d00720c */ /* 0x000fe40003f05300 */
[----:B------:R-:W0:Y:S01]  /*adf0*/  LDC R20, c[0x0][0x600] ;  /* 0x00018000ff147b82 */ /* 0x000e220000000800 */
[-CC-:B-1----:R-:W-:Y:S01]  /*ae00*/  SHF.R.U64 R14, R8, R10.reuse, R9.reuse ;  /* 0x0000000a080e7219 */ /* 0x182fe20000001209 */
[----:B------:R-:W-:Y:S01]  /*ae10*/  IMAD.MOV.U32 R8, RZ, RZ, -0x1 ;  /* 0xffffffffff087424 */ /* 0x000fe200078e00ff */
[----:B------:R-:W-:-:S05]  /*ae20*/  SHF.R.U32.HI R9, RZ, R10, R9 ;  /* 0x0000000aff097219 */ /* 0x000fca0000011609 */
[----:B------:R-:W1:Y:S01]  /*ae30*/  LDC R24, c[0x0][0x648] ;  /* 0x00019200ff187b82 */ /* 0x000e620000000800 */
[-CC-:B--2---:R-:W-:Y:S02]  /*ae40*/  SHF.R.U64 R23, R14, R12.reuse, R9.reuse ;  /* 0x0000000c0e177219 */ /* 0x184fe40000001209 */
[----:B------:R-:W-:-:S05]  /*ae50*/  SHF.R.U32.HI R6, RZ, R12, R9 ;  /* 0x0000000cff067219 */ /* 0x000fca0000011609 */
[----:B------:R-:W2:Y:S01]  /*ae60*/  LDC R26, c[0x0][0x638] ;  /* 0x00018e00ff1a7b82 */ /* 0x000ea20000000800 */
[-C--:B---3--:R-:W-:Y:S02]  /*ae70*/  SHF.L.U32 R8, R8, R27.reuse, RZ ;  /* 0x0000001b08087219 */ /* 0x088fe400000006ff */
[-CC-:B------:R-:W-:Y:S02]  /*ae80*/  SHF.R.U64 R25, R23, R27.reuse, R6.reuse ;  /* 0x0000001b17197219 */ /* 0x180fe40000001206 */
[----:B------:R-:W-:Y:S02]  /*ae90*/  LOP3.LUT R32, RZ, R8, RZ, 0x33, !PT ;  /* 0x00000008ff207212 */ /* 0x000fe400078e33ff */
[----:B------:R-:W-:Y:S01]  /*aea0*/  SHF.R.U32.HI R9, RZ, R27, R6 ;  /* 0x0000001bff097219 */ /* 0x000fe20000011606 */
[----:B------:R-:W3:Y:S01]  /*aeb0*/  LDC R31, c[0x0][0x610] ;  /* 0x00018400ff1f7b82 */ /* 0x000ee20000000800 */
[----:B------:R-:W-:Y:S01]  /*aec0*/  IMAD.MOV.U32 R8, RZ, RZ, R25 ;  /* 0x000000ffff087224 */ /* 0x000fe200078e0019 */
[----:B------:R-:W-:Y:S06]  /*aed0*/  @!P0 BRA `(.L_x_293) ;  /* 0x0000000000288947 */ /* 0x000fec0003800000 */
        /* <DEDUP_REMOVED lines=10> */
.L_x_293:
[----:B------:R-:W-:Y:S02]  /*af80*/  ISETP.NE.AND P0, PT, R2, 0x1, PT ;  /* 0x000000010200780c */ /* 0x000fe40003f05270 */
[----:B-1----:R-:W-:Y:S01]  /*af90*/  SHF.R.U64 R6, R8, R24, R9 ;  /* 0x0000001808067219 */ /* 0x002fe20000001209 */
[----:B0-----:R-:W-:Y:S01]  /*afa0*/  VIADD R9, R20, 0xffffffff ;  /* 0xffffffff14097836 */ /* 0x001fe20000000000 */
[----:B------:R-:W-:Y:S02]  /*afb0*/  SHF.L.U32 R30, R30, R27, RZ ;  /* 0x0000001b1e1e7219 */ /* 0x000fe400000006ff */
[----:B------:R-:W-:Y:S01]  /*afc0*/  LOP3.LUT R5, R23, R32, RZ, 0xc0, !PT ;  /* 0x0000002017057212 */ /* 0x000fe200078ec0ff */
[----:B------:R-:W-:-:S04]  /*afd0*/  IMAD.MOV R8, RZ, RZ, -R6 ;  /* 0x000000ffff087224 */ /* 0x000fc800078e0a06 */
[----:B------:R-:W-:Y:S01]  /*afe0*/  IMAD R6, R30, R6, R5 ;  /* 0x000000061e067224 */ /* 0x000fe200078e0205 */
[----:B------:R-:W-:Y:S01]  /*aff0*/  LOP3.LUT R5, R14, R9, RZ, 0xc0, !PT ;  /* 0x000000090e057212 */ /* 0x000fe200078ec0ff */
[----:B------:R-:W-:Y:S02]  /*b000*/  @P0 IMAD R3, R7, R21, R4 ;  /* 0x0000001507030224 */ /* 0x000fe400078e0204 */
[----:B--2---:R-:W-:Y:S02]  /*b010*/  IMAD R4, R8, R26, R25 ;  /* 0x0000001a08047224 */ /* 0x004fe400078e0219 */
[----:B---3--:R-:W-:Y:S02]  /*b020*/  IMAD R3, R6, R31, R3 ;  /* 0x0000001f06037224 */ /* 0x008fe400078e0203 */
[----:B------:R-:W-:Y:S02]  /*b030*/  IMAD R4, R4, R20, R5 ;  /* 0x0000001404047224 */ /* 0x000fe400078e0205 */
[----:B------:R-:W-:-:S02]  /*b040*/  IMAD.MOV.U32 R8, RZ, RZ, 0x1 ;  /* 0x00000001ff087424 */ /* 0x000fc400078e00ff */
[----:B------:R-:W-:Y:S01]  /*b050*/  IMAD.MOV.U32 R6, RZ, RZ, R22 ;  /* 0x000000ffff067224 */ /* 0x000fe200078e0016 */
[----:B------:R-:W-:Y:S02]  /*b060*/  SEL R13, R4, R3, !P0 ;  /* 0x00000003040d7207 */ /* 0x000fe40004000000 */
[----:B------:R-:W-:-:S07]  /*b070*/  SEL R20, R3, R4, !P0 ;  /* 0x0000000403147207 */ /* 0x000fce0004000000 */
.L_x_291:
[----:B------:R-:W-:-:S08]  /*b080*/  NOP ;  /* 0x0000000000007918 */ /* 0x000fd00000000000 */
[----:B------:R-:W0:-:S00]  /*b090*/  USETMAXREG.DEALLOC.CTAPOOL 0x28 ;  /* 0x00000028000079c8 */ /* 0x000e0000080e0500 */
[----:B0-----:R-:W-:-:S13]  /*b0a0*/  ISETP.NE.AND P0, PT, R0, RZ, PT ;  /* 0x000000ff0000720c */ /* 0x001fda0003f05270 */
[----:B------:R-:W-:Y:S05]  /*b0b0*/  @P0 EXIT ;  /* 0x000000000000094d */ /* 0x000fea0003800000 */
[----:B------:R-:W-:Y:S01]  /*b0c0*/  LOP3.LUT P0, RZ, R8, 0xff, RZ, 0xc0, !PT ;  /* 0x000000ff08ff7812 */ /* 0x000fe2000780c0ff */
[----:B------:R-:W-:Y:S02]  /*b0d0*/  IMAD.MOV.U32 R0, RZ, RZ, 0x1 ;  /* 0x00000001ff007424 */ /* 0x000fe400078e00ff */
[----:B------:R-:W-:-:S10]  /*b0e0*/  IMAD.MOV.U32 R3, RZ, RZ, RZ ;  /* 0x000000ffff037224 */ /* 0x000fd400078e00ff */
[----:B------:R-:W-:Y:S05]  /*b0f0*/  @!P0 BRA `(.L_x_294) ;  /* 0x0000000c00408947 */ /* 0x000fea0003800000 */
[----:B------:R-:W0:Y:S01]  /*b100*/  LDC R0, c[0x0][0x28c] ;  /* 0x0000a300ff007b82 */ /* 0x000e220000000800 */
[----:B------:R-:W-:Y:S01]  /*b110*/  ULDC UR5, c[0x0][0x658] ;  /* 0x0001960000057ab9 */ /* 0x000fe20000000800 */
[----:B------:R-:W-:Y:S01]  /*b120*/  UMOV UR7, 0xffffffff ;  /* 0xffffffff00077882 */ /* 0x000fe20000000000 */
[----:B------:R-:W-:Y:S01]  /*b130*/  ULDC UR6, c[0x0][0xc] ;  /* 0x0000030000067ab9 */ /* 0x000fe20000000800 */
[----:B------:R-:W-:Y:S01]  /*b140*/  USHF.L.U32 UR8, UR7, UR5, URZ ;  /* 0x0000000507087299 */ /* 0x000fe2000800063f */
[----:B------:R-:W-:Y:S01]  /*b150*/  BSSY B0, `(.L_x_294) ;  /* 0x00000ca000007945 */ /* 0x000fe20003800000 */
[----:B------:R-:W-:Y:S01]  /*b160*/  UMOV UR9, 0x1 ;  /* 0x0000000100097882 */ /* 0x000fe20000000000 */
[----:B------:R-:W-:Y:S01]  /*b170*/  ULDC UR7, c[0x0][0x10] ;  /* 0x0000040000077ab9 */ /* 0x000fe20000000800 */
[----:B------:R-:W1:Y:S01]  /*b180*/  S2UR UR10, SR_CgaCtaId ;  /* 0x00000000000a79c3 */ /* 0x000e620000008800 */
[----:B------:R-:W-:Y:S01]  /*b190*/  UIMAD.WIDE.U32 UR6, UR6, UR7, URZ ;  /* 0x00000007060672a5 */ /* 0x000fe2000f8e003f */
[----:B------:R-:W-:Y:S01]  /*b1a0*/  IMAD.MOV.U32 R9, RZ, RZ, 0x1 ;  /* 0x00000001ff097424 */ /* 0x000fe200078e00ff */
[----:B------:R-:W-:Y:S01]  /*b1b0*/  USHF.L.U32 UR18, UR9, UR5, URZ ;  /* 0x0000000509127299 */ /* 0x000fe2000800063f */
[----:B------:R-:W-:Y:S01]  /*b1c0*/  LOP3.LUT R8, R19, 0x2, RZ, 0xfc, !PT ;  /* 0x0000000213087812 */ /* 0x000fe200078efcff */
[----:B------:R-:W-:Y:S01]  /*b1d0*/  ULDC UR4, c[0x0][0x600] ;  /* 0x0001800000047ab9 */ /* 0x000fe20000000800 */
[----:B------:R-:W-:Y:S01]  /*b1e0*/  ULDC UR5, c[0x0][0x14] ;  /* 0x0000050000057ab9 */ /* 0x000fe20000000800 */
[----:B------:R-:W-:-:S02]  /*b1f0*/  UIADD3 UR4, UR4, -0x1, URZ ;  /* 0xffffffff04047890 */ /* 0x000fc4000fffe03f */
[----:B------:R-:W-:Y:S02]  /*b200*/  UIMAD.WIDE.U32 UR22, UR6, UR5, URZ ;  /* 0x00000005061672a5 */ /* 0x000fe4000f8e003f */
[----:B------:R-:W-:Y:S02]  /*b210*/  UIMAD UR13, UR7, UR5, URZ ;  /* 0x00000005070d72a4 */ /* 0x000fe4000f8e023f */
[----:B------:R-:W-:Y:S02]  /*b220*/  ULOP3.LUT UR17, URZ, UR8, URZ, 0x33, !UPT ;  /* 0x000000083f117292 */ /* 0x000fe4000f8e333f */
[----:B------:R-:W-:Y:S01]  /*b230*/  UIADD3 UR13, UR23, UR13, URZ ;  /* 0x0000000d170d7290 */ /* 0x000fe2000fffe03f */
[----:B0-----:R-:W-:Y:S01]  /*b240*/  VIADD R0, R0, 0x1f ;  /* 0x0000001f00007836 */ /* 0x001fe20000000000 */
[----:B------:R-:W-:-:S04]  /*b250*/  ULDC.64 UR24, c[0x0][0x198] ;  /* 0x0000660000187ab9 */ /* 0x000fc80000000a00 */
[----:B------:R-:W-:Y:S01]  /*b260*/  SHF.R.S32.HI R3, RZ, 0x1f, R0 ;  /* 0x0000001fff037819 */ /* 0x000fe20000011400 */
[----:B-1----:R-:W-:-:S03]  /*b270*/  IMAD.U32 R11, RZ, RZ, UR10 ;  /* 0x0000000aff0b7e24 */ /* 0x002fc6000f8e00ff */
[----:B------:R-:W-:Y:S01]  /*b280*/  LEA.HI R3, R3, R0, RZ, 0x5 ;  /* 0x0000000003037211 */ /* 0x000fe200078f28ff */
[----:B------:R-:W-:-:S03]  /*b290*/  IMAD.MOV.U32 R0, RZ, RZ, 0x1 ;  /* 0x00000001ff007424 */ /* 0x000fc600078e00ff */
[----:B------:R-:W-:Y:S01]  /*b2a0*/  SHF.R.S32.HI R10, RZ, 0x5, R3 ;  /* 0x00000005ff0a7819 */ /* 0x000fe20000011403 */
[----:B------:R-:W-:-:S04]  /*b2b0*/  IMAD.MOV.U32 R3, RZ, RZ, RZ ;  /* 0x000000ffff037224 */ /* 0x000fc800078e00ff */
[----:B------:R-:W-:-:S07]  /*b2c0*/  VIADD R12, R10, 0x1 ;  /* 0x000000010a0c7836 */ /* 0x000fce0000000000 */
.L_x_305:
[----:B------:R-:W-:-:S03]  /*b2d0*/  UMOV UR5, 0xffffffff ;  /* 0xffffffff00057882 */ /* 0x000fc60000000000 */
[----:B------:R-:W-:Y:S05]  /*b2e0*/  BRA.DIV UR5, `(.L_x_295) ;  /* 0x0000000e05d07947 */ /* 0x000fea000b800000 */
[----:B------:R-:W-:-:S13]  /*b2f0*/  ELECT P6, URZ, PT ;  /* 0x00000000003f782f */ /* 0x000fda00038c0000 */
.L_x_317:
[----:B------:R-:W0:Y:S01]  /*b300*/  LDC R4, c[0x0][0x28c] ;  /* 0x0000a300ff047b82 */ /* 0x000e220000000800 */
[----:B------:R-:W-:Y:S01]  /*b310*/  BSSY B1, `(.L_x_296) ;  /* 0x000003b000017945 */ /* 0x000fe20003800000 */
[----:B0-----:R-:W-:-:S13]  /*b320*/  ISETP.LT.OR P6, PT, R4, 0x1, !P6 ;  /* 0x000000010400780c */ /* 0x001fda00077c1670 */
[----:B------:R-:W-:Y:S05]  /*b330*/  @P6 BRA `(.L_x_297) ;  /* 0x0000000000e06947 */ /* 0x000fea0003800000 */
[----:B------:R-:W-:Y:S02]  /*b340*/  IMAD R20, R20, 0x2, R11 ;  /* 0x0000000214147824 */ /* 0x000fe400078e020b */
[----:B------:R-:W-:Y:S02]  /*b350*/  IMAD.SHL.U32 R21, R13, 0x80, RZ ;  /* 0x000000800d157824 */ /* 0x000fe400078e00ff */
[----:B------:R-:W-:Y:S02]  /*b360*/  IMAD.MOV.U32 R22, RZ, RZ, RZ ;  /* 0x000000ffff167224 */ /* 0x000fe400078e00ff */
[----:B------:R-:W-:Y:S02]  /*b370*/  IMAD.MOV.U32 R4, RZ, RZ, R12 ;  /* 0x000000ffff047224 */ /* 0x000fe400078e000c */
[----:B------:R-:W-:Y:S02]  /*b380*/  IMAD.MOV.U32 R5, RZ, RZ, R0 ;  /* 0x000000ffff057224 */ /* 0x000fe400078e0000 */
[----:B------:R-:W-:-:S02]  /*b390*/  IMAD.MOV.U32 R14, RZ, RZ, R3 ;  /* 0x000000ffff0e7224 */ /* 0x000fc400078e0003 */
[----:B------:R-:W-:-:S07]  /*b3a0*/  IMAD.SHL.U32 R15, R20, 0x80, RZ ;  /* 0x00000080140f7824 */ /* 0x000fce00078e00ff */
.L_x_300:
[----:B------:R-:W0:Y:S01]  /*b3b0*/  S2UR UR5, SR_CgaCtaId ;  /* 0x00000000000579c3 */ /* 0x000e220000008800 */
[----:B------:R-:W-:Y:S02]  /*b3c0*/  MOV R20, 0x400 ;  /* 0x0000040000147802 */ /* 0x000fe40000000f00 */
[----:B------:R-:W-:Y:S02]  /*b3d0*/  SHF.L.U32 R7, R5, 0x1f, RZ ;  /* 0x0000001f05077819 */ /* 0x000fe400000006ff */
[----:B------:R-:W-:-:S13]  /*b3e0*/  LOP3.LUT P1, RZ, R18, 0x7f, RZ, 0xc0, !PT ;  /* 0x0000007f12ff7812 */ /* 0x000fda000782c0ff */
[----:B------:R-:W1:Y:S01]  /*b3f0*/  @!P1 LDC R13, c[0x0][0x500] ;  /* 0x00014000ff0d9b82 */ /* 0x000e620000000800 */
[----:B0-----:R-:W-:-:S05]  /*b400*/  IMAD.U32 R11, RZ, RZ, UR5 ;  /* 0x00000005ff0b7e24 */ /* 0x001fca000f8e00ff */
[----:B------:R-:W-:-:S05]  /*b410*/  LEA R23, R11, R20, 0x18 ;  /* 0x000000140b177211 */ /* 0x000fca00078ec0ff */
[----:B------:R-:W-:-:S04]  /*b420*/  IMAD R20, R14, 0x8, R23 ;  /* 0x000000080e147824 */ /* 0x000fc800078e0217 */
[----:B------:R-:W0:Y:S02]  /*b430*/  SYNCS.PHASECHK.TRANS64.TRYWAIT P0, [R20+URZ+0x28], R7 ;  /* 0x00002807140075a7 */ /* 0x000e24000800017f */
[----:B01----:R-:W-:Y:S05]  /*b440*/  @!P0 BRA `(.L_x_298) ;  /* 0x0000000c00988947 */ /* 0x003fea0003800000 */
.L_x_318:
[----:B0-----:R-:W-:Y:S01]  /*b450*/  PRMT R7, R8, 0x9910, RZ ;  /* 0x0000991008077816 */ /* 0x001fe200000000ff */
[----:B------:R0:W-:Y:S03]  /*b460*/  @!P1 SYNCS.ARRIVE.TRANS64 RZ, [R20+URZ], R13 ;  /* 0x0000000d14ff99a7 */ /* 0x0001e6000800003f */
[----:B------:R-:W-:-:S13]  /*b470*/  ISETP.NE.AND P0, PT, R7, 0x2, PT ;  /* 0x000000020700780c */ /* 0x000fda0003f05270 */
[----:B0-----:R-:W-:Y:S05]  /*b480*/  @P0 BRA `(.L_x_299) ;  /* 0x0000000000040947 */ /* 0x001fea0003800000 */
[----:B------:R-:W-:Y:S01]  /*b490*/  BPT.TRAP 0x1 ;  /* 0x000000040000795c */ /* 0x000fe20000300000 */
.L_x_299:
[----:B------:R-:W-:Y:S01]  /*b4a0*/  IMAD R7, R14, 0x2, R11 ;  /* 0x000000020e077824 */ /* 0x000fe200078e020b */
[----:B------:R-:W-:Y:S01]  /*b4b0*/  R2UR UR9, R20 ;  /* 0x00000000140972ca */ /* 0x000fe200000e0000 */
[----:B------:R-:W-:Y:S01]  /*b4c0*/  VIADD R4, R4, 0xffffffff ;  /* 0xffffffff04047836 */ /* 0x000fe20000000000 */
[----:B------:R-:W-:Y:S01]  /*b4d0*/  UIADD3 UR6, UP0, UR24, 0xf0, URZ ;  /* 0x000000f018067890 */ /* 0x000fe2000ff1e03f */
[----:B------:R-:W-:Y:S01]  /*b4e0*/  IMAD.SHL.U32 R7, R7, 0x1000, RZ ;  /* 0x0000100007077824 */ /* 0x000fe200078e00ff */
[----:B------:R-:W-:Y:S01]  /*b4f0*/  R2UR UR11, R15 ;  /* 0x000000000f0b72ca */ /* 0x000fe200000e0000 */
[----:B------:R-:W-:Y:S01]  /*b500*/  UIADD3 UR26, UP1, UR24, 0x1f0, URZ ;  /* 0x000001f0181a7890 */ /* 0x000fe2000ff3e03f */
[----:B------:R-:W-:Y:S01]  /*b510*/  R2UR UR10, R22 ;  /* 0x00000000160a72ca */ /* 0x000fe200000e0000 */
[--C-:B------:R-:W-:Y:S01]  /*b520*/  IMAD R7, R7, 0x4, R23.reuse ;  /* 0x0000000407077824 */ /* 0x100fe200078e0217 */
[----:B------:R-:W-:Y:S01]  /*b530*/  R2UR UR12, R6 ;  /* 0x00000000060c72ca */ /* 0x000fe200000e0000 */
[C---:B------:R-:W-:Y:S01]  /*b540*/  IMAD R23, R14.reuse, 0x4000, R23 ;  /* 0x000040000e177824 */ /* 0x040fe200078e0217 */
[----:B------:R-:W-:Y:S01]  /*b550*/  R2UR UR19, R21 ;  /* 0x00000000151372ca */ /* 0x000fe200000e0000 */
[----:B------:R-:W-:Y:S01]  /*b560*/  UIADD3.X UR7, URZ, UR25, URZ, UP0, !UPT ;  /* 0x000000193f077290 */ /* 0x000fe200087fe43f */
[----:B------:R-:W-:Y:S01]  /*b570*/  R2UR UR5, R7 ;  /* 0x00000000070572ca */ /* 0x000fe200000e0000 */
[----:B------:R-:W-:Y:S01]  /*b580*/  VIADD R14, R14, 0x1 ;  /* 0x000000010e0e7836 */ /* 0x000fe20000000000 */
[----:B------:R-:W-:Y:S01]  /*b590*/  R2UR UR8, R23 ;  /* 0x00000000170872ca */ /* 0x000fe200000e0000 */
[----:B------:R-:W-:Y:S01]  /*b5a0*/  UIADD3.X UR27, URZ, UR25, URZ, UP1, !UPT ;  /* 0x000000193f1b7290 */ /* 0x000fe20008ffe43f */
[----:B------:R-:W-:Y:S01]  /*b5b0*/  ISETP.GT.AND P1, PT, R4, 0x1, PT ;  /* 0x000000010400780c */ /* 0x000fe20003f24270 */
[----:B------:R-:W-:Y:S01]  /*b5c0*/  UMOV UR20, 0x30000 ;  /* 0x0003000000147882 */ /* 0x000fe20000000000 */
[----:B------:R-:W-:Y:S01]  /*b5d0*/  UMOV UR14, 0x0 ;  /* 0x00000000000e7882 */ /* 0x000fe20000000000 */
[----:B------:R-:W-:Y:S01]  /*b5e0*/  UMOV UR15, 0x10000000 ;  /* 0x10000000000f7882 */ /* 0x000fe20000000000 */
[----:B------:R-:W-:Y:S01]  /*b5f0*/  ISETP.NE.AND P0, PT, R14, 0x5, PT ;  /* 0x000000050e00780c */ /* 0x000fe20003f05270 */
[----:B------:R-:W-:-:S03]  /*b600*/  VIADD R22, R22, 0x20 ;  /* 0x0000002016167836 */ /* 0x000fc60000000000 */
[----:B------:R-:W-:Y:S01]  /*b610*/  SEL R20, RZ, 0x1, P0 ;  /* 0x00000001ff147807 */ /* 0x000fe20000000000 */
[----:B------:R-:W-:Y:S01]  /*b620*/  UIADD3 UR5, UR5, 0x100, URZ ;  /* 0x0000010005057890 */ /* 0x000fe2000fffe03f */
[----:B------:R-:W-:Y:S01]  /*b630*/  SEL R14, R14, RZ, P0 ;  /* 0x000000ff0e0e7207 */ /* 0x000fe20000000000 */
[----:B------:R-:W-:Y:S01]  /*b640*/  UIADD3 UR16, UR8, 0x28100, URZ ;  /* 0x0002810008107890 */ /* 0x000fe2000fffe03f */
[----:B------:R-:W-:-:S04]  /*b650*/  LOP3.LUT R5, R5, R20, RZ, 0x3c, !PT ;  /* 0x0000001405057212 */ /* 0x000fc800078e3cff */
[----:B------:R-:W-:Y:S02]  /*b660*/  UMOV UR8, UR5 ;  /* 0x0000000500087c82 */ /* 0x000fe40008000000 */
[----:B------:R0:W-:Y:S02]  /*b670*/  UTMALDG.3D.MULTICAST [UR8], [UR6], UR20, desc[UR14] ;  /* 0x00000e08060073b4 */ /* 0x0001e40008011814 */
[----:B0-----:R-:W-:Y:S01]  /*b680*/  UMOV UR8, UR16 ;  /* 0x0000001000087c82 */ /* 0x001fe20008000000 */
[----:B------:R-:W-:Y:S02]  /*b690*/  UMOV UR11, UR19 ;  /* 0x00000013000b7c82 */ /* 0x000fe40008000000 */
[----:B------:R0:W-:Y:S02]  /*b6a0*/  UTMALDG.3D [UR8], [UR26], desc[UR14] ;  /* 0x00000e081a0075b4 */ /* 0x0001e40008011000 */
[----:B0-----:R-:W-:Y:S05]  /*b6b0*/  @P1 BRA `(.L_x_300) ;  /* 0xfffffffc003c1947 */ /* 0x001fea000383ffff */
.L_x_297:
[----:B------:R-:W-:Y:S05]  /*b6c0*/  BSYNC B1 ;  /* 0x0000000000017941 */ /* 0x000fea0003800000 */
.L_x_296:
[----:B------:R-:W-:Y:S01]  /*b6d0*/  LOP3.LUT P1, RZ, R9, 0xff, RZ, 0xc0, !PT ;  /* 0x000000ff09ff7812 */ /* 0x000fe2000782c0ff */
[C---:B------:R-:W-:Y:S01]  /*b6e0*/  IMAD.IADD R6, R10.reuse, 0x1, R3 ;  /* 0x000000010a067824 */ /* 0x040fe200078e0203 */
[----:B------:R-:W-:Y:S01]  /*b6f0*/  ULDC.64 UR6, c[0x0][0x650] ;  /* 0x0001940000067ab9 */ /* 0x000fe20000000a00 */
[----:B------:R-:W-:Y:S01]  /*b700*/  ISETP.GE.U32.AND P2, PT, R10, 0x5, PT ;  /* 0x000000050a00780c */ /* 0x000fe20003f46070 */
[----:B------:R-:W-:Y:S01]  /*b710*/  BSSY B1, `(.L_x_301) ;  /* 0x000006b000017945 */ /* 0x000fe20003800000 */
[----:B------:R-:W-:Y:S01]  /*b720*/  IMAD.MOV.U32 R20, RZ, RZ, -0x1 ;  /* 0xffffffffff147424 */ /* 0x000fe200078e00ff */
[----:B------:R-:W-:Y:S01]  /*b730*/  ISETP.GT.U32.AND P0, PT, R6, 0x4, PT ;  /* 0x000000040600780c */ /* 0x000fe20003f04070 */
[----:B------:R-:W-:Y:S01]  /*b740*/  IMAD.MOV.U32 R13, RZ, RZ, -0x1 ;  /* 0xffffffffff0d7424 */ /* 0x000fe200078e00ff */
[----:B------:R-:W-:Y:S02]  /*b750*/  PRMT R9, RZ, 0x7610, R9 ;  /* 0x00007610ff097816 */ /* 0x000fe40000000009 */
[----:B------:R-:W-:-:S03]  /*b760*/  ISETP.LT.U32.AND P0, PT, R10, 0x5, P0 ;  /* 0x000000050a00780c */ /* 0x000fc60000701070 */
[----:B------:R-:W0:Y:S01]  /*b770*/  @P1 S2R R11, SR_CgaCtaId ;  /* 0x00000000000b1919 */ /* 0x000e220000008800 */
[----:B------:R-:W-:-:S04]  /*b780*/  @P1 MOV R4, 0x400 ;  /* 0x0000040000041802 */ /* 0x000fc80000000f00 */
[----:B0-----:R-:W-:Y:S01]  /*b790*/  @P1 LEA R3, R11, R4, 0x18 ;  /* 0x000000040b031211 */ /* 0x001fe200078ec0ff */
[----:B------:R-:W-:-:S03]  /*b7a0*/  IMAD.WIDE.U32 R4, R6, -0x33333333, RZ ;  /* 0xcccccccd06047825 */ /* 0x000fc600078e00ff */
[----:B------:R0:W-:Y:S01]  /*b7b0*/  @P1 SYNCS.ARRIVE.TRANS64.A1T0 RZ, [R3+URZ+0x68], RZ ;  /* 0x000068ff03ff19a7 */ /* 0x0001e2000810003f */
[----:B------:R-:W-:Y:S02]  /*b7c0*/  IADD3 R16, P1, R16, UR22, RZ ;  /* 0x0000001610107c10 */ /* 0x000fe4000ff3e0ff */
[----:B------:R-:W-:Y:S02]  /*b7d0*/  SHF.R.U32.HI R5, RZ, 0x2, R5 ;  /* 0x00000002ff057819 */ /* 0x000fe40000011605 */
[----:B------:R-:W-:Y:S02]  /*b7e0*/  IADD3.X R17, R17, UR13, RZ, P1, !PT ;  /* 0x0000000d11117c10 */ /* 0x000fe40008ffe4ff */
[----:B------:R-:W-:Y:S02]  /*b7f0*/  PRMT R4, RZ, 0x7610, R4 ;  /* 0x00007610ff047816 */ /* 0x000fe40000000004 */
[----:B0-----:R-:W-:Y:S02]  /*b800*/  SEL R3, RZ, 0x1, !P0 ;  /* 0x00000001ff037807 */ /* 0x001fe40004000000 */
[----:B------:R-:W-:-:S02]  /*b810*/  ISETP.GE.U32.AND P0, PT, R16, UR6, PT ;  /* 0x0000000610007c0c */ /* 0x000fc4000bf06070 */
[----:B------:R-:W-:Y:S01]  /*b820*/  LOP3.LUT R0, R0, R3, RZ, 0x3c, !PT ;  /* 0x0000000300007212 */ /* 0x000fe200078e3cff */
[----:B------:R-:W-:Y:S01]  /*b830*/  IMAD R3, R5, -0x5, R6 ;  /* 0xfffffffb05037824 */ /* 0x000fe200078e0206 */
[----:B------:R-:W-:Y:S01]  /*b840*/  ISETP.GE.U32.AND.EX P0, PT, R17, UR7, PT, P0 ;  /* 0x0000000711007c0c */ /* 0x000fe2000bf06100 */
[----:B------:R-:W-:Y:S01]  /*b850*/  IMAD.MOV.U32 R6, RZ, RZ, -0x1 ;  /* 0xffffffffff067424 */ /* 0x000fe200078e00ff */
[----:B------:R-:W-:-:S11]  /*b860*/  @P2 LOP3.LUT R0, R0, 0x1, R5, 0x78, !PT ;  /* 0x0000000100002812 */ /* 0x000fd600078e7805 */
[----:B------:R-:W-:Y:S05]  /*b870*/  @P0 BRA `(.L_x_302) ;  /* 0x0000000400500947 */ /* 0x000fea0003800000 */
[----:B------:R-:W0:Y:S01]  /*b880*/  S2R R15, SR_CTAID.X ;  /* 0x00000000000f7919 */ /* 0x000e220000002500 */
[----:B------:R-:W-:Y:S01]  /*b890*/  ULDC.64 UR6, c[0x0][0x628] ;  /* 0x00018a0000067ab9 */ /* 0x000fe20000000a00 */
[----:B------:R-:W1:Y:S01]  /*b8a0*/  LDC R20, c[0x0][0x144] ;  /* 0x00005100ff147b82 */ /* 0x000e620000000800 */
[----:B------:R-:W-:Y:S01]  /*b8b0*/  ISETP.NE.U32.AND P0, PT, RZ, UR6, PT ;  /* 0x00000006ff007c0c */ /* 0x000fe2000bf05070 */
[----:B------:R-:W2:Y:S01]  /*b8c0*/  S2R R13, SR_CTAID.Y ;  /* 0x00000000000d7919 */ /* 0x000ea20000002600 */
[----:B------:R-:W-:Y:S01]  /*b8d0*/  ULDC UR8, c[0x0][0x630] ;  /* 0x00018c0000087ab9 */ /* 0x000fe20000000800 */
[----:B------:R-:W-:Y:S01]  /*b8e0*/  ULDC UR9, c[0x0][0x150] ;  /* 0x0000540000097ab9 */ /* 0x000fe20000000800 */
[----:B------:R-:W-:Y:S01]  /*b8f0*/  ISETP.NE.AND.EX P0, PT, RZ, UR7, PT, P0 ;  /* 0x00000007ff007c0c */ /* 0x000fe2000bf05300 */
[----:B------:R-:W-:Y:S02]  /*b900*/  IMAD.MOV.U32 R4, RZ, RZ, R16 ;  /* 0x000000ffff047224 */ /* 0x000fe400078e0010 */
[----:B------:R-:W-:Y:S01]  /*b910*/  IMAD.MOV.U32 R5, RZ, RZ, R17 ;  /* 0x000000ffff057224 */ /* 0x000fe200078e0011 */
[----:B0-----:R-:W-:-:S09]  /*b920*/  I2FP.F32.U32 R22, R15 ;  /* 0x0000000f00167245 */ /* 0x001fd20000201000 */
[----:B------:R-:W-:Y:S05]  /*b930*/  @!P0 BRA `(.L_x_303) ;  /* 0x0000000000288947 */ /* 0x000fea0003800000 */
[----:B------:R-:W-:Y:S02]  /*b940*/  ULDC UR5, c[0x0][0x634] ;  /* 0x00018d0000057ab9 */ /* 0x000fe40000000800 */
[----:B------:R-:W-:-:S05]  /*b950*/  IADD3 R5, P0, R16, UR5, RZ ;  /* 0x0000000510057c10 */ /* 0x000fca000ff1e0ff */
[----:B------:R-:W-:-:S04]  /*b960*/  IMAD.X R21, RZ, RZ, R17, P0 ;  /* 0x000000ffff157224 */ /* 0x000fc800000e0611 */
[----:B------:R-:W-:-:S04]  /*b970*/  IMAD.WIDE.U32 R6, R21, UR6, RZ ;  /* 0x0000000615067c25 */ /* 0x000fc8000f8e00ff */
[----:B------:R-:W-:-:S04]  /*b980*/  IMAD.WIDE.U32 R6, P0, R5, UR7, R6 ;  /* 0x0000000705067c25 */ /* 0x000fc8000f800006 */
[----:B------:R-:W-:-:S04]  /*b990*/  IMAD.WIDE.U32 R4, R5, UR6, RZ ;  /* 0x0000000605047c25 */ /* 0x000fc8000f8e00ff */
[----:B------:R-:W-:Y:S01]  /*b9a0*/  IMAD.MOV.U32 R4, RZ, RZ, R7 ;  /* 0x000000ffff047224 */ /* 0x000fe200078e0007 */
[----:B------:R-:W-:Y:S01]  /*b9b0*/  IADD3 RZ, P1, R5, R6, RZ ;  /* 0x0000000605ff7210 */ /* 0x000fe20007f3e0ff */
[----:B------:R-:W-:-:S04]  /*b9c0*/  IMAD.X R5, RZ, RZ, RZ, P0 ;  /* 0x000000ffff057224 */ /* 0x000fc800000e06ff */
[----:B------:R-:W-:-:S08]  /*b9d0*/  IMAD.WIDE.U32.X R4, R21, UR7, R4, P1 ;  /* 0x0000000715047c25 */ /* 0x000fd000088e0404 */
.L_x_303:
[----:B------:R-:W-:Y:S01]  /*b9e0*/  FMUL R22, R22, UR9 ;  /* 0x0000000916167c20 */ /* 0x000fe20008400000 */
[--C-:B------:R-:W-:Y:S01]  /*b9f0*/  SHF.R.U64 R14, R4, UR8, R5.reuse ;  /* 0x00000008040e7c19 */ /* 0x100fe20008001205 */
[----:B------:R-:W-:Y:S01]  /*ba00*/  ULDC.64 UR6, c[0x0][0x620] ;  /* 0x0001880000067ab9 */ /* 0x000fe20000000a00 */
[----:B------:R-:W-:Y:S01]  /*ba10*/  SHF.R.U32.HI R4, RZ, UR8, R5 ;  /* 0x00000008ff047c19 */ /* 0x000fe20008011605 */
[----:B------:R-:W-:Y:S01]  /*ba20*/  ULDC.64 UR8, c[0x0][0x640] ;  /* 0x0001900000087ab9 */ /* 0x000fe20000000a00 */
[----:B------:R-:W-:Y:S01]  /*ba30*/  IADD3 R5, P0, RZ, -R14, RZ ;  /* 0x8000000eff057210 */ /* 0x000fe20007f1e0ff */
[----:B------:R-:W0:Y:S01]  /*ba40*/  F2I.U32.TRUNC.NTZ R22, R22 ;  /* 0x0000001600167305 */ /* 0x000e22000020f000 */
[----:B------:R-:W-:-:S03]  /*ba50*/  ULDC UR5, c[0x0][0x618] ;  /* 0x0001860000057ab9 */ /* 0x000fc60000000800 */
[----:B------:R-:W-:Y:S01]  /*ba60*/  IMAD.X R4, RZ, RZ, ~R4, P0 ;  /* 0x000000ffff047224 */ /* 0x000fe200000e0e04 */
[----:B------:R-:W-:-:S03]  /*ba70*/  ISETP.NE.U32.AND P0, PT, RZ, UR8, PT ;  /* 0x00000008ff007c0c */ /* 0x000fc6000bf05070 */
[----:B------:R-:W-:Y:S01]  /*ba80*/  IMAD R4, R4, UR6, RZ ;  /* 0x0000000604047c24 */ /* 0x000fe2000f8e02ff */
[----:B------:R-:W-:-:S03]  /*ba90*/  ISETP.NE.AND.EX P0, PT, RZ, UR9, PT, P0 ;  /* 0x00000009ff007c0c */ /* 0x000fc6000bf05300 */
[C---:B------:R-:W-:Y:S02]  /*baa0*/  IMAD R7, R5.reuse, UR7, R4 ;  /* 0x0000000705077c24 */ /* 0x040fe4000f8e0204 */
[----:B------:R-:W-:Y:S01]  /*bab0*/  IMAD.WIDE.U32 R4, R5, UR6, R16 ;  /* 0x0000000605047c25 */ /* 0x000fe2000f8e0010 */
[----:B------:R-:W-:-:S03]  /*bac0*/  ULDC UR6, c[0x0][0x154] ;  /* 0x0000550000067ab9 */ /* 0x000fc60000000800 */
[----:B0-----:R-:W-:Y:S02]  /*bad0*/  IMAD.MOV R6, RZ, RZ, -R22 ;  /* 0x000000ffff067224 */ /* 0x001fe400078e0a16 */
[----:B------:R-:W-:Y:S02]  /*bae0*/  IMAD.IADD R5, R5, 0x1, R7 ;  /* 0x0000000105057824 */ /* 0x000fe400078e0207 */
[----:B-1----:R-:W-:Y:S01]  /*baf0*/  IMAD R15, R20, R6, R15 ;  /* 0x00000006140f7224 */ /* 0x002fe200078e020f */
[----:B--2---:R-:W-:Y:S01]  /*bb00*/  I2FP.F32.U32 R6, R13 ;  /* 0x0000000d00067245 */ /* 0x004fe20000201000 */
[----:B------:R-:W0:Y:S01]  /*bb10*/  LDC R20, c[0x0][0x148] ;  /* 0x00005200ff147b82 */ /* 0x000e220000000800 */
[--C-:B------:R-:W-:Y:S02]  /*bb20*/  SHF.R.U64 R21, R4, UR5, R5.reuse ;  /* 0x0000000504157c19 */ /* 0x100fe40008001205 */
[----:B------:R-:W-:Y:S01]  /*bb30*/  SHF.R.U32.HI R4, RZ, UR5, R5 ;  /* 0x00000005ff047c19 */ /* 0x000fe20008011605 */
[----:B------:R-:W-:Y:S01]  /*bb40*/  FMUL R6, R6, UR6 ;  /* 0x0000000606067c20 */ /* 0x000fe20008400000 */
[----:B------:R-:W-:-:S02]  /*bb50*/  ULDC UR5, c[0x0][0x608] ;  /* 0x0001820000057ab9 */ /* 0x000fc40000000800 */
[--C-:B------:R-:W-:Y:S01]  /*bb60*/  SHF.R.U64 R23, R21, UR5, R4.reuse ;  /* 0x0000000515177c19 */ /* 0x100fe20008001204 */
[----:B------:R1:W2:Y:S01]  /*bb70*/  F2I.U32.TRUNC.NTZ R24, R6 ;  /* 0x0000000600187305 */ /* 0x0002a2000020f000 */
[----:B------:R-:W-:Y:S01]  /*bb80*/  SHF.R.U32.HI R4, RZ, UR5, R4 ;  /* 0x00000005ff047c19 */ /* 0x000fe20008011604 */
[----:B------:R-:W-:-:S03]  /*bb90*/  ULDC UR5, c[0x0][0x658] ;  /* 0x0001960000057ab9 */ /* 0x000fc60000000800 */
[--C-:B------:R-:W-:Y:S02]  /*bba0*/  SHF.R.U64 R22, R23, UR5, R4.reuse ;  /* 0x0000000517167c19 */ /* 0x100fe40008001204 */
[----:B------:R-:W-:-:S03]  /*bbb0*/  SHF.R.U32.HI R25, RZ, UR5, R4 ;  /* 0x00000005ff197c19 */ /* 0x000fc60008011604 */
[----:B------:R-:W-:Y:S02]  /*bbc0*/  IMAD.MOV.U32 R4, RZ, RZ, R22 ;  /* 0x000000ffff047224 */ /* 0x000fe400078e0016 */
[----:B------:R-:W-:Y:S01]  /*bbd0*/  IMAD.MOV.U32 R5, RZ, RZ, R25 ;  /* 0x000000ffff057224 */ /* 0x000fe200078e0019 */
[----:B-1----:R-:W-:Y:S06]  /*bbe0*/  @!P0 BRA `(.L_x_304) ;  /* 0x0000000000288947 */ /* 0x002fec0003800000 */
        /* <DEDUP_REMOVED lines=10> */
.L_x_304:
[----:B------:R-:W-:Y:S01]  /*bc90*/  ISETP.NE.AND P0, PT, R2, 0x1, PT ;  /* 0x000000010200780c */ /* 0x000fe20003f05270 */
[----:B------:R-:W-:Y:S01]  /*bca0*/  ULDC UR5, c[0x0][0x648] ;  /* 0x0001920000057ab9 */ /* 0x000fe20000000800 */
[----:B------:R-:W-:Y:S01]  /*bcb0*/  LOP3.LUT R23, R23, UR17, RZ, 0xc0, !PT ;  /* 0x0000001117177c12 */ /* 0x000fe2000f8ec0ff */
[----:B--2---:R-:W-:Y:S01]  /*bcc0*/  IMAD.MOV R24, RZ, RZ, -R24 ;  /* 0x000000ffff187224 */ /* 0x004fe200078e0a18 */
[----:B------:R-:W-:Y:S01]  /*bcd0*/  SHF.R.U64 R4, R4, UR5, R5 ;  /* 0x0000000504047c19 */ /* 0x000fe20008001205 */
[----:B------:R-:W-:Y:S01]  /*bce0*/  ULDC UR5, c[0x0][0x638] ;  /* 0x00018e0000057ab9 */ /* 0x000fe20000000800 */
[----:B------:R-:W-:Y:S01]  /*bcf0*/  LOP3.LUT R21, R21, UR4, RZ, 0xc0, !PT ;  /* 0x0000000415157c12 */ /* 0x000fe2000f8ec0ff */
[----:B------:R-:W-:Y:S01]  /*bd00*/  ULDC UR6, c[0x0][0x610] ;  /* 0x0001840000067ab9 */ /* 0x000fe20000000800 */
[----:B------:R-:W-:Y:S02]  /*bd10*/  IMAD.MOV.U32 R6, RZ, RZ, R14 ;  /* 0x000000ffff067224 */ /* 0x000fe400078e000e */
[----:B------:R-:W-:-:S02]  /*bd20*/  IMAD.MOV R5, RZ, RZ, -R4 ;  /* 0x000000ffff057224 */ /* 0x000fc400078e0a04 */
[----:B------:R-:W-:Y:S02]  /*bd30*/  IMAD R4, R4, UR18, R23 ;  /* 0x0000001204047c24 */ /* 0x000fe4000f8e0217 */
[----:B0-----:R-:W-:Y:S02]  /*bd40*/  @P0 IMAD R15, R20, R24, R13 ;  /* 0x00000018140f0224 */ /* 0x001fe400078e020d */
[----:B------:R-:W-:Y:S01]  /*bd50*/  IMAD R22, R5, UR5, R22 ;  /* 0x0000000505167c24 */ /* 0x000fe2000f8e0216 */
[----:B------:R-:W-:Y:S01]  /*bd60*/  ULDC UR5, c[0x0][0x600] ;  /* 0x0001800000057ab9 */ /* 0x000fe20000000800 */
[----:B------:R-:W-:Y:S02]  /*bd70*/  IMAD R15, R4, UR6, R15 ;  /* 0x00000006040f7c24 */ /* 0x000fe4000f8e020f */
[----:B------:R-:W-:Y:S02]  /*bd80*/  IMAD R22, R22, UR5, R21 ;  /* 0x0000000516167c24 */ /* 0x000fe4000f8e0215 */
[----:B------:R-:W-:-:S03]  /*bd90*/  IMAD.MOV.U32 R4, RZ, RZ, 0x1 ;  /* 0x00000001ff047424 */ /* 0x000fc600078e00ff */
[----:B------:R-:W-:Y:S02]  /*bda0*/  SEL R13, R22, R15, !P0 ;  /* 0x0000000f160d7207 */ /* 0x000fe40004000000 */
[----:B------:R-:W-:-:S07]  /*bdb0*/  SEL R20, R15, R22, !P0 ;  /* 0x000000160f147207 */ /* 0x000fce0004000000 */
.L_x_302:
[----:B------:R-:W-:Y:S05]  /*bdc0*/  BSYNC B1 ;  /* 0x0000000000017941 */ /* 0x000fea0003800000 */
.L_x_301:
[----:B------:R-:W-:-:S13]  /*bdd0*/  LOP3.LUT P0, RZ, R4, 0xff, RZ, 0xc0, !PT ;  /* 0x000000ff04ff7812 */ /* 0x000fda000780c0ff */
[----:B------:R-:W-:Y:S05]  /*bde0*/  @P0 BRA `(.L_x_305) ;  /* 0xfffffff400380947 */ /* 0x000fea000383ffff */
[----:B------:R-:W-:Y:S05]  /*bdf0*/  BSYNC B0 ;  /* 0x0000000000007941 */ /* 0x000fea0003800000 */
.L_x_294:
[----:B------:R-:W-:-:S03]  /*be00*/  UMOV UR5, 0xffffffff ;  /* 0xffffffff00057882 */ /* 0x000fc60000000000 */
[----:B------:R-:W-:Y:S05]  /*be10*/  BRA.DIV UR5, `(.L_x_306) ;  /* 0x0000000605387947 */ /* 0x000fea000b800000 */
[----:B------:R-:W-:-:S13]  /*be20*/  ELECT P6, URZ, PT ;  /* 0x00000000003f782f */ /* 0x000fda00038c0000 */
.L_x_321:
[----:B------:R-:W-:Y:S04]  /*be30*/  BSSY B0, `(.L_x_307) ;  /* 0x0000034000007945 */ /* 0x000fe80003800000 */
[----:B------:R-:W-:Y:S05]  /*be40*/  @!P6 BRA `(.L_x_308) ;  /* 0x0000000000c8e947 */ /* 0x000fea0003800000 */
[----:B------:R-:W-:-:S04]  /*be50*/  LOP3.LUT R19, R19, 0x2, RZ, 0xfc, !PT ;  /* 0x0000000213137812 */ /* 0x000fc800078efcff */
[----:B------:R-:W-:-:S13]  /*be60*/  ISETP.NE.AND P0, PT, R19, 0x3, PT ;  /* 0x000000031300780c */ /* 0x000fda0003f05270 */
[----:B------:R-:W-:Y:S05]  /*be70*/  @!P0 BRA `(.L_x_309) ;  /* 0x0000000000048947 */ /* 0x000fea0003800000 */
[----:B------:R-:W-:Y:S01]  /*be80*/  BPT.TRAP 0x1 ;  /* 0x000000040000795c */ /* 0x000fe20000300000 */
.L_x_309:
[----:B------:R-:W0:Y:S01]  /*be90*/  S2R R5, SR_CgaCtaId ;  /* 0x0000000000057919 */ /* 0x000e220000008800 */
[----:B------:R-:W-:Y:S02]  /*bea0*/  MOV R2, 0x400 ;  /* 0x0000040000027802 */ /* 0x000fe40000000f00 */
[----:B------:R-:W-:Y:S02]  /*beb0*/  SHF.L.U32 R4, R0, 0x1f, RZ ;  /* 0x0000001f00047819 */ /* 0x000fe400000006ff */
[----:B0-----:R-:W-:-:S05]  /*bec0*/  LEA R2, R5, R2, 0x18 ;  /* 0x0000000205027211 */ /* 0x001fca00078ec0ff */
[----:B------:R-:W-:-:S04]  /*bed0*/  VIADD R2, R2, 0x28 ;  /* 0x0000002802027836 */ /* 0x000fc80000000000 */
[C---:B------:R-:W-:Y:S02]  /*bee0*/  IMAD R7, R3.reuse, 0x8, R2 ;  /* 0x0000000803077824 */ /* 0x040fe400078e0202 */
[----:B------:R-:W-:Y:S02]  /*bef0*/  VIADD R3, R3, 0x1 ;  /* 0x0000000103037836 */ /* 0x000fe40000000000 */
[----:B------:R-:W0:Y:S03]  /*bf00*/  SYNCS.PHASECHK.TRANS64.TRYWAIT P0, [R7+URZ], R4 ;  /* 0x00000004070075a7 */ /* 0x000e26000800017f */
[----:B------:R-:W-:-:S04]  /*bf10*/  ISETP.NE.AND P1, PT, R3, 0x5, PT ;  /* 0x000000050300780c */ /* 0x000fc80003f25270 */
[----:B------:R-:W-:Y:S02]  /*bf20*/  SEL R5, RZ, 0x1, P1 ;  /* 0x00000001ff057807 */ /* 0x000fe40000800000 */
[----:B------:R-:W-:Y:S02]  /*bf30*/  SEL R3, R3, RZ, P1 ;  /* 0x000000ff03037207 */ /* 0x000fe40000800000 */
[----:B------:R-:W-:-:S03]  /*bf40*/  LOP3.LUT R6, R0, R5, RZ, 0x3c, !PT ;  /* 0x0000000500067212 */ /* 0x000fc600078e3cff */
[----:B------:R-:W-:Y:S01]  /*bf50*/  IMAD R8, R3, 0x8, R2 ;  /* 0x0000000803087824 */ /* 0x000fe200078e0202 */
[----:B------:R-:W-:Y:S01]  /*bf60*/  SHF.L.U32 R5, R6, 0x1f, RZ ;  /* 0x0000001f06057819 */ /* 0x000fe200000006ff */
[----:B0-----:R-:W-:Y:S06]  /*bf70*/  @!P0 BRA `(.L_x_310) ;  /* 0x0000000400008947 */ /* 0x001fec0003800000 */
.L_x_322:
[----:B------:R-:W1:Y:S01]  /*bf80*/  SYNCS.PHASECHK.TRANS64.TRYWAIT P0, [R8+URZ], R5 ;  /* 0x00000005080075a7 */ /* 0x000e62000800017f */
[----:B------:R-:W-:-:S05]  /*bf90*/  VIADD R0, R3, 0x1 ;  /* 0x0000000103007836 */ /* 0x000fca0000000000 */
[----:B------:R-:W-:-:S04]  /*bfa0*/  ISETP.NE.AND P1, PT, R0, 0x5, PT ;  /* 0x000000050000780c */ /* 0x000fc80003f25270 */
[----:B------:R-:W-:Y:S02]  /*bfb0*/  SEL R3, RZ, 0x1, P1 ;  /* 0x00000001ff037807 */ /* 0x000fe40000800000 */
[----:B0-----:R-:W-:Y:S02]  /*bfc0*/  SEL R7, R0, RZ, P1 ;  /* 0x000000ff00077207 */ /* 0x001fe40000800000 */
[----:B------:R-:W-:-:S03]  /*bfd0*/  LOP3.LUT R6, R6, R3, RZ, 0x3c, !PT ;  /* 0x0000000306067212 */ /* 0x000fc600078e3cff */
[----:B------:R-:W-:Y:S01]  /*bfe0*/  IMAD R9, R7, 0x8, R2 ;  /* 0x0000000807097824 */ /* 0x000fe200078e0202 */
[----:B------:R-:W-:Y:S01]  /*bff0*/  SHF.L.U32 R4, R6, 0x1f, RZ ;  /* 0x0000001f06047819 */ /* 0x000fe200000006ff */
[----:B-1----:R-:W-:Y:S06]  /*c000*/  @!P0 BRA `(.L_x_311) ;  /* 0x0000000000f08947 */ /* 0x002fec0003800000 */
.L_x_323:
[----:B------:R-:W1:Y:S01]  /*c010*/  SYNCS.PHASECHK.TRANS64.TRYWAIT P0, [R9+URZ], R4 ;  /* 0x00000004090075a7 */ /* 0x000e62000800017f */
[----:B------:R-:W-:-:S05]  /*c020*/  VIADD R0, R7, 0x1 ;  /* 0x0000000107007836 */ /* 0x000fca0000000000 */
[----:B------:R-:W-:-:S04]  /*c030*/  ISETP.NE.AND P1, PT, R0, 0x5, PT ;  /* 0x000000050000780c */ /* 0x000fc80003f25270 */
[----:B------:R-:W-:Y:S02]  /*c040*/  SEL R3, RZ, 0x1, P1 ;  /* 0x00000001ff037807 */ /* 0x000fe40000800000 */
[----:B------:R-:W-:Y:S02]  /*c050*/  SEL R7, R0, RZ, P1 ;  /* 0x000000ff00077207 */ /* 0x000fe40000800000 */
[----:B------:R-:W-:-:S03]  /*c060*/  LOP3.LUT R11, R6, R3, RZ, 0x3c, !PT ;  /* 0x00000003060b7212 */ /* 0x000fc600078e3cff */
[----:B------:R-:W-:Y:S01]  /*c070*/  IMAD R6, R7, 0x8, R2 ;  /* 0x0000000807067824 */ /* 0x000fe200078e0202 */
[----:B0-----:R-:W-:Y:S01]  /*c080*/  SHF.L.U32 R5, R11, 0x1f, RZ ;  /* 0x0000001f0b057819 */ /* 0x001fe200000006ff */
[----:B-1----:R-:W-:Y:S06]  /*c090*/  @!P0 BRA `(.L_x_312) ;  /* 0x0000000000e08947 */ /* 0x002fec0003800000 */
.L_x_324:
[----:B------:R-:W1:Y:S01]  /*c0a0*/  SYNCS.PHASECHK.TRANS64.TRYWAIT P0, [R6+URZ], R5 ;  /* 0x00000005060075a7 */ /* 0x000e62000800017f */
[----:B------:R-:W-:-:S05]  /*c0b0*/  VIADD R0, R7, 0x1 ;  /* 0x0000000107007836 */ /* 0x000fca0000000000 */
[----:B------:R-:W-:-:S04]  /*c0c0*/  ISETP.NE.AND P1, PT, R0, 0x5, PT ;  /* 0x000000050000780c */ /* 0x000fc80003f25270 */
[----:B0-----:R-:W-:Y:S02]  /*c0d0*/  SEL R4, RZ, 0x1, P1 ;  /* 0x00000001ff047807 */ /* 0x001fe40000800000 */
[----:B------:R-:W-:Y:S02]  /*c0e0*/  SEL R3, R0, RZ, P1 ;  /* 0x000000ff00037207 */ /* 0x000fe40000800000 */
[----:B------:R-:W-:Y:S01]  /*c0f0*/  LOP3.LUT R0, R11, R4, RZ, 0x3c, !PT ;  /* 0x000000040b007212 */ /* 0x000fe200078e3cff */
[----:B-1----:R-:W-:Y:S06]  /*c100*/  @!P0 BRA `(.L_x_313) ;  /* 0x0000000000d88947 */ /* 0x002fec0003800000 */
.L_x_325:
[----:B------:R-:W-:Y:S01]  /*c110*/  IMAD R3, R3, 0x8, R2 ;  /* 0x0000000803037824 */ /* 0x000fe200078e0202 */
[----:B------:R-:W-:-:S07]  /*c120*/  SHF.L.U32 R0, R0, 0x1f, RZ ;  /* 0x0000001f00007819 */ /* 0x000fce00000006ff */
.L_x_314:
[----:B-1----:R1:W2:Y:S02]  /*c130*/  SYNCS.PHASECHK.TRANS64.TRYWAIT P0, [R3+URZ], R0 ;  /* 0x00000000030075a7 */ /* 0x0022a4000800017f */
[----:B--2---:R-:W-:Y:S05]  /*c140*/  @!P0 NANOSLEEP.SYNCS 0x989680 ;  /* 0x009896800000895d */ /* 0x004fea0003900000 */
[----:B------:R-:W2:Y:S02]  /*c150*/  @!P0 SYNCS.PHASECHK.TRANS64 P0, [R3+URZ], R0 ;  /* 0x00000000030085a7 */ /* 0x000ea4000800007f */
[----:B--2---:R-:W-:Y:S05]  /*c160*/  @!P0 BRA `(.L_x_314) ;  /* 0xfffffffc00f08947 */ /* 0x004fea000383ffff */
.L_x_308:
[----:B------:R-:W-:Y:S05]  /*c170*/  BSYNC B0 ;  /* 0x0000000000007941 */ /* 0x000fea0003800000 */
.L_x_307:
[----:B------:R-:W-:Y:S05]  /*c180*/  EXIT ;  /* 0x000000000000794d */ /* 0x000fea0003800000 */
.L_x_21:
[----:B---3--:R3:W4:Y:S02]  /*c190*/  SYNCS.PHASECHK.TRANS64.TRYWAIT P1, [R3+URZ], R0 ;  /* 0x00000000030075a7 */ /* 0x008724000802017f */
[----:B----4-:R-:W-:Y:S05]  /*c1a0*/  @!P1 NANOSLEEP.SYNCS 0x989680 ;  /* 0x009896800000995d */ /* 0x010fea0003900000 */
[----:B------:R-:W4:Y:S02]  /*c1b0*/  @!P1 SYNCS.PHASECHK.TRANS64 P1, [R3+URZ], R0 ;  /* 0x00000000030095a7 */ /* 0x000f24000802007f */
[----:B----4-:R-:W-:Y:S05]  /*c1c0*/  @!P1 BRA `(.L_x_21) ;  /* 0xfffffffc00f09947 */ /* 0x010fea000383ffff */
[----:B------:R-:W-:Y:S05]  /*c1d0*/  BRA `(.L_x_20) ;  /* 0xffffff5000bc7947 */ /* 0x000fea000383ffff */
.L_x_26:
[----:B-1----:R1:W2:Y:S02]  /*c1e0*/  SYNCS.PHASECHK.TRANS64.TRYWAIT P1, [R5+URZ], R4 ;  /* 0x00000004050075a7 */ /* 0x0022a4000802017f */
[----:B--2---:R-:W-:Y:S05]  /*c1f0*/  @!P1 NANOSLEEP.SYNCS 0x989680 ;  /* 0x009896800000995d */ /* 0x004fea0003900000 */
[----:B------:R-:W2:Y:S02]  /*c200*/  @!P1 SYNCS.PHASECHK.TRANS64 P1, [R5+URZ], R4 ;  /* 0x00000004050095a7 */ /* 0x000ea4000802007f */
[----:B--2---:R-:W-:Y:S05]  /*c210*/  @!P1 BRA `(.L_x_26) ;  /* 0xfffffffc00f09947 */ /* 0x004fea000383ffff */
[----:B------:R-:W-:Y:S05]  /*c220*/  BRA `(.L_x_25) ;  /* 0xffffff5400fc7947 */ /* 0x000fea000383ffff */
.L_x_295:
[----:B------:R-:W-:Y:S01]  /*c230*/  BSSY B1, `(.L_x_315) ;  /* 0x0000006000017945 */ /* 0x000fe20003800000 */
[----:B------:R-:W-:-:S07]  /*c240*/  IMAD.MOV.U32 R15, RZ, RZ, -0x1 ;  /* 0xffffffffff0f7424 */ /* 0x000fce00078e00ff */
[----:B------:R-:W-:Y:S05]  /*c250*/  WARPSYNC.COLLECTIVE R15, `(.L_x_316) ;  /* 0x000000000f0c7348 */ /* 0x000fea0003c00000 */
[----:B------:R-:W-:Y:S02]  /*c260*/  ELECT P6, UR62, PT ;  /* 0x00000000003e782f */ /* 0x000fe400038c0000 */
[----:B------:R-:W-:Y:S01]  /*c270*/  MOV R14, UR62 ;  /* 0x0000003e000e7c02 */ /* 0x000fe20008000f00 */
[----:B------:R-:W-:Y:S10]  /*c280*/  ENDCOLLECTIVE ;  /* 0x000000000000791b */ /* 0x000ff40003800000 */
.L_x_316:
[----:B------:R-:W-:Y:S05]  /*c290*/  BSYNC B1 ;  /* 0x0000000000017941 */ /* 0x000fea0003800000 */
.L_x_315:
[----:B------:R-:W-:Y:S05]  /*c2a0*/  BRA `(.L_x_317) ;  /* 0xfffffff000147947 */ /* 0x000fea000383ffff */
.L_x_298:
[----:B0-----:R0:W1:Y:S02]  /*c2b0*/  SYNCS.PHASECHK.TRANS64.TRYWAIT P0, [R20+URZ+0x28], R7 ;  /* 0x00002807140075a7 */ /* 0x001064000800017f */
[----:B-1----:R-:W-:Y:S05]  /*c2c0*/  @!P0 NANOSLEEP.SYNCS 0x989680 ;  /* 0x009896800000895d */ /* 0x002fea0003900000 */
[----:B------:R-:W1:Y:S02]  /*c2d0*/  @!P0 SYNCS.PHASECHK.TRANS64 P0, [R20+URZ+0x28], R7 ;  /* 0x00002807140085a7 */ /* 0x000e64000800007f */
[----:B-1----:R-:W-:Y:S05]  /*c2e0*/  @!P0 BRA `(.L_x_298) ;  /* 0xfffffffc00f08947 */ /* 0x002fea000383ffff */
[----:B------:R-:W-:Y:S05]  /*c2f0*/  BRA `(.L_x_318) ;  /* 0xfffffff000547947 */ /* 0x000fea000383ffff */
.L_x_306:
[----:B------:R-:W-:Y:S01]  /*c300*/  BSSY B0, `(.L_x_319) ;  /* 0x0000006000007945 */ /* 0x000fe20003800000 */
[----:B------:R-:W-:-:S07]  /*c310*/  IMAD.MOV.U32 R15, RZ, RZ, -0x1 ;  /* 0xffffffffff0f7424 */ /* 0x000fce00078e00ff */
[----:B------:R-:W-:Y:S05]  /*c320*/  WARPSYNC.COLLECTIVE R15, `(.L_x_320) ;  /* 0x000000000f0c7348 */ /* 0x000fea0003c00000 */
[----:B------:R-:W-:Y:S02]  /*c330*/  ELECT P6, UR62, PT ;  /* 0x00000000003e782f */ /* 0x000fe400038c0000 */
[----:B------:R-:W-:Y:S01]  /*c340*/  MOV R14, UR62 ;  /* 0x0000003e000e7c02 */ /* 0x000fe20008000f00 */
[----:B------:R-:W-:Y:S10]  /*c350*/  ENDCOLLECTIVE ;  /* 0x000000000000791b */ /* 0x000ff40003800000 */
.L_x_320:
[----:B------:R-:W-:Y:S05]  /*c360*/  BSYNC B0 ;  /* 0x0000000000007941 */ /* 0x000fea0003800000 */
.L_x_319:
[----:B------:R-:W-:Y:S05]  /*c370*/  BRA `(.L_x_321) ;  /* 0xfffffff800ac7947 */ /* 0x000fea000383ffff */
.L_x_310:
[----:B0-----:R0:W1:Y:S02]  /*c380*/  SYNCS.PHASECHK.TRANS64.TRYWAIT P0, [R7+URZ], R4 ;  /* 0x00000004070075a7 */ /* 0x001064000800017f */
[----:B-1----:R-:W-:Y:S05]  /*c390*/  @!P0 NANOSLEEP.SYNCS 0x989680 ;  /* 0x009896800000895d */ /* 0x002fea0003900000 */
[----:B------:R-:W1:Y:S02]  /*c3a0*/  @!P0 SYNCS.PHASECHK.TRANS64 P0, [R7+URZ], R4 ;  /* 0x00000004070085a7 */ /* 0x000e64000800007f */
[----:B-1----:R-:W-:Y:S05]  /*c3b0*/  @!P0 BRA `(.L_x_310) ;  /* 0xfffffffc00f08947 */ /* 0x002fea000383ffff */
[----:B------:R-:W-:Y:S05]  /*c3c0*/  BRA `(.L_x_322) ;  /* 0xfffffff800ec7947 */ /* 0x000fea000383ffff */
.L_x_311:
[----:B0-----:R0:W1:Y:S02]  /*c3d0*/  SYNCS.PHASECHK.TRANS64.TRYWAIT P0, [R8+URZ], R5 ;  /* 0x00000005080075a7 */ /* 0x001064000800017f */
[----:B-1----:R-:W-:Y:S05]  /*c3e0*/  @!P0 NANOSLEEP.SYNCS 0x989680 ;  /* 0x009896800000895d */ /* 0x002fea0003900000 */
[----:B------:R-:W1:Y:S02]  /*c3f0*/  @!P0 SYNCS.PHASECHK.TRANS64 P0, [R8+URZ], R5 ;  /* 0x00000005080085a7 */ /* 0x000e64000800007f */
[----:B-1----:R-:W-:Y:S05]  /*c400*/  @!P0 BRA `(.L_x_311) ;  /* 0xfffffffc00f08947 */ /* 0x002fea000383ffff */
[----:B------:R-:W-:Y:S05]  /*c410*/  BRA `(.L_x_323) ;  /* 0xfffffff800fc7947 */ /* 0x000fea000383ffff */
.L_x_312:
[----:B0-----:R0:W1:Y:S02]  /*c420*/  SYNCS.PHASECHK.TRANS64.TRYWAIT P0, [R9+URZ], R4 ;  /* 0x00000004090075a7 */ /* 0x001064000800017f */
[----:B-1----:R-:W-:Y:S05]  /*c430*/  @!P0 NANOSLEEP.SYNCS 0x989680 ;  /* 0x009896800000895d */ /* 0x002fea0003900000 */
[----:B------:R-:W1:Y:S02]  /*c440*/  @!P0 SYNCS.PHASECHK.TRANS64 P0, [R9+URZ], R4 ;  /* 0x00000004090085a7 */ /* 0x000e64000800007f */
[----:B-1----:R-:W-:Y:S05]  /*c450*/  @!P0 BRA `(.L_x_312) ;  /* 0xfffffffc00f08947 */ /* 0x002fea000383ffff */
[----:B------:R-:W-:Y:S05]  /*c460*/  BRA `(.L_x_324) ;  /* 0xfffffffc000c7947 */ /* 0x000fea000383ffff */
.L_x_313:
[----:B0-----:R0:W1:Y:S02]  /*c470*/  SYNCS.PHASECHK.TRANS64.TRYWAIT P0, [R6+URZ], R5 ;  /* 0x00000005060075a7 */ /* 0x001064000800017f */
[----:B-1----:R-:W-:Y:S05]  /*c480*/  @!P0 NANOSLEEP.SYNCS 0x989680 ;  /* 0x009896800000895d */ /* 0x002fea0003900000 */
[----:B------:R-:W1:Y:S02]  /*c490*/  @!P0 SYNCS.PHASECHK.TRANS64 P0, [R6+URZ], R5 ;  /* 0x00000005060085a7 */ /* 0x000e64000800007f */
[----:B-1----:R-:W-:Y:S05]  /*c4a0*/  @!P0 BRA `(.L_x_313) ;  /* 0xfffffffc00f08947 */ /* 0x002fea000383ffff */
[----:B------:R-:W-:Y:S05]  /*c4b0*/  BRA `(.L_x_325) ;  /* 0xfffffffc00147947 */ /* 0x000fea000383ffff */
.L_x_326:
[----:B------:R-:W-:-:S00]  /*c4c0*/  BRA `(.L_x_326) ;  /* 0xfffffffc00fc7947 */ /* 0x000fc0000383ffff */
[----:B------:R-:W-:-:S00]  /*c4d0*/  NOP ;  /* 0x0000000000007918 */ /* 0x000fc00000000000 */
        /* <DEDUP_REMOVED lines=10> */
.L_x_327:


//--------------------- .nv.global.init           --------------------------
	.section	.nv.global.init,"aw",@progbits
.nv.global.init:
	.type		$str$22,@object
	.size		$str$22,($str$23 - $str$22)
$str$22:
        /*0000*/ 	.byte	0x6b, 0x5f, 0x74, 0x69, 0x6c, 0x65, 0x5f, 0x63, 0x6f, 0x75, 0x6e, 0x74, 0x20, 0x3e, 0x3d, 0x20
        /*0010*/ 	.byte	0x31, 0x00
	.type		$str$23,@object
	.size		$str$23,(__unnamed_1 - $str$23)
$str$23:
        /*0012*/ 	.byte	0x2f, 0x74, 0x6d, 0x70, 0x2f, 0x63, 0x75, 0x74, 0x6c, 0x61, 0x73, 0x73, 0x5f, 0x73, 0x77, 0x65
        /*0022*/ 	.byte	0x65, 0x70, 0x5f, 0x73, 0x72, 0x63, 0x2f, 0x69, 0x6e, 0x63, 0x6c, 0x75, 0x64, 0x65, 0x2f, 0x63
        /*0032*/ 	.byte	0x75, 0x74, 0x6c, 0x61, 0x73, 0x73, 0x2f, 0x67, 0x65, 0x6d, 0x6d, 0x2f, 0x63, 0x6f, 0x6c, 0x6c
        /*0042*/ 	.byte	0x65, 0x63, 0x74, 0x69, 0x76, 0x65, 0x2f, 0x73, 0x6d, 0x39, 0x30, 0x5f, 0x6d, 0x6d, 0x61, 0x5f
        /*0052*/ 	.byte	0x74, 0x6d, 0x61, 0x5f, 0x67, 0x6d, 0x6d, 0x61, 0x5f, 0x73, 0x73, 0x5f, 0x77, 0x61, 0x72, 0x70
        /*0062*/ 	.byte	0x73, 0x70, 0x65, 0x63, 0x69, 0x61, 0x6c, 0x69, 0x7a, 0x65, 0x64, 0x2e, 0x68, 0x70, 0x70, 0x00
	.type		__unnamed_1,@object
	.size		__unnamed_1,(.L_0 - __unnamed_1)
__unnamed_1:
        /*0072*/ 	.byte	0x76, 0x6f, 0x69, 0x64, 0x20, 0x63, 0x75, 0x74, 0x6c, 0x61, 0x73, 0x73, 0x3a, 0x3a, 0x67, 0x65
        /* <DEDUP_REMOVED lines=177> */
        /*0b92*/ 	.byte	0x3a, 0x69, 0x64, 0x65, 0x6e, 0x74, 0x69, 0x74, 0x79, 0x5d, 0x00
.L_0:


//--------------------- .nv.shared._ZN7cutlass13device_kernelINS_4gemm6kernel13GemmUniversalIN4cute5tupleIJiiiiEEENS1_10collective13CollectiveMmaINS1_34MainloopSm90TmaGmmaWarpSpecializedILi5ENS5_IJNS4_1CILi1EEENSA_ILi2EEESB_EEENS1_35KernelTmaWarpSpecializedCooperativeEEENS5_IJNSA_ILi256EEENSA_ILi128EEENSA_ILi32EEEEEENS_10tfloat32_tENS5_IJlSB_lEEESK_SL_NS4_8TiledMMAINS4_8MMA_AtomIJNS4_4SM904GMMA30MMA_64x128x8_F32TF32TF32_SS_TNILNSP_7ScaleInE1ELSR_1EEEEEENS4_6LayoutINS5_IJSC_SB_SB_EEENS5_IJSB_NSA_ILi0EEESW_EEEEENS5_IJNS4_10UnderscoreESZ_SZ_EEEEENS4_23SM90_TMA_LOAD_MULTICASTENS4_14ComposedLayoutINS4_7SwizzleILi3ELi4ELi3EEENS4_18smem_ptr_flag_bitsILi32EEENSU_INS5_IJNSA_ILi8EEESI_EEENS5_IJSI_SB_EEEEEEEvNS4_8identityENS4_13SM90_TMA_LOADES1C_vS1D_EENS_8epilogue10collective6detail29Sm90TmaWarpSpecializedAdapterINS1H_15DefaultEpilogueISK_SL_SL_NS1G_6thread17LinearCombinationISK_Li1EffLNS1L_9ScaleType4KindE0ELNS_15FloatRoundStyleE2ESK_EENS1_15EpilogueDefaultEEEEEvvEEEEvNT_6ParamsE --------------------------
	.section	.nv.shared._ZN7cutlass13device_kernelINS_4gemm6kernel13GemmUniversalIN4cute5tupleIJiiiiEEENS1_10collective13CollectiveMmaINS1_34MainloopSm90TmaGmmaWarpSpecializedILi5ENS5_IJNS4_1CILi1EEENSA_ILi2EEESB_EEENS1_35KernelTmaWarpSpecializedCooperativeEEENS5_IJNSA_ILi256EEENSA_ILi128EEENSA_ILi32EEEEEENS_10tfloat32_tENS5_IJlSB_lEEESK_SL_NS4_8TiledMMAINS4_8MMA_AtomIJNS4_4SM904GMMA30MMA_64x128x8_F32TF32TF32_SS_TNILNSP_7ScaleInE1ELSR_1EEEEEENS4_6LayoutINS5_IJSC_SB_SB_EEENS5_IJSB_NSA_ILi0EEESW_EEEEENS5_IJNS4_10UnderscoreESZ_SZ_EEEEENS4_23SM90_TMA_LOAD_MULTICASTENS4_14ComposedLayoutINS4_7SwizzleILi3ELi4ELi3EEENS4_18smem_ptr_flag_bitsILi32EEENSU_INS5_IJNSA_ILi8EEESI_EEENS5_IJSI_SB_EEEEEEEvNS4_8identityENS4_13SM90_TMA_LOADES1C_vS1D_EENS_8epilogue10collective6detail29Sm90TmaWarpSpecializedAdapterINS1H_15DefaultEpilogueISK_SL_SL_NS1G_6thread17LinearCombinationISK_Li1EffLNS1L_9ScaleType4KindE0ELNS_15FloatRoundStyleE2ESK_EENS1_15EpilogueDefaultEEEEEvvEEEEvNT_6ParamsE,"aw",@nobits
	.sectionflags	@""
	.align	16
	.zero		1024


//--------------------- .nv.shared.reserved.0     --------------------------
	.section	.nv.shared.reserved.0,"aw",@nobits
	.weak		__nv_reservedSMEM_offset_0_alias
	.size		__nv_reservedSMEM_offset_0_alias, 0, 0
	.other		__nv_reservedSMEM_offset_0_alias,@"STO_CUDA_RESERVED_SHARED STV_DEFAULT"
__nv_reservedSMEM_offset_0_alias:
	.zero		0


//--------------------- .nv.global                --------------------------
	.section	.nv.global,"aw",@nobits
.nv.global:
	.type		_ZN39_INTERNAL_d9b823ae_4_k_cu_6aaca88a_65564cute1_E,@object
	.size		_ZN39_INTERNAL_d9b823ae_4_k_cu_6aaca88a_65564cute1_E,(_ZN39_INTERNAL_d9b823ae_4_k_cu_6aaca88a_65564cuda3std3__45__cpo6cbeginE - _ZN39_INTERNAL_d9b823ae_4_k_cu_6aaca88a_65564cute1_E)
_ZN39_INTERNAL_d9b823ae_4_k_cu_6aaca88a_65564cute1_E:
	.zero		1
	.type		_ZN39_INTERNAL_d9b823ae_4_k_cu_6aaca88a_65564cuda3std3__45__cpo6cbeginE,@object
	.size		_ZN39_INTERNAL_d9b823ae_4_k_cu_6aaca88a_65564cuda3std3__45__cpo6cbeginE,(_ZN39_INTERNAL_d9b823ae_4_k_cu_6aaca88a_65564cuda3std3__48in_placeE - _ZN39_INTERNAL_d9b823ae_4_k_cu_6aaca88a_65564cuda3std3__45__cpo6cbeginE)
_ZN39_INTERNAL_d9b823ae_4_k_cu_6aaca88a_65564cuda3std3__45__cpo6cbeginE:
	.zero		1
	.type		_ZN39_INTERNAL_d9b823ae_4_k_cu_6aaca88a_65564cuda3std3__48in_placeE,@object
	.size		_ZN39_INTERNAL_d9b823ae_4_k_cu_6aaca88a_65564cuda3std3__48in_placeE,(_ZN39_INTERNAL_d9b823ae_4_k_cu_6aaca88a_65564cuda3std6ranges3__45__cpo9iter_moveE - _ZN39_INTERNAL_d9b823ae_4_k_cu_6aaca88a_65564cuda3std3__48in_placeE)
_ZN39_INTERNAL_d9b823ae_4_k_cu_6aaca88a_65564cuda3std3__48in_placeE:
	.zero		1
	.type		_ZN39_INTERNAL_d9b823ae_4_k_cu_6aaca88a_65564cuda3std6ranges3__45__cpo9iter_moveE,@object
	.size		_ZN39_INTERNAL_d9b823ae_4_k_cu_6aaca88a_65564cuda3std6ranges3__45__cpo9iter_moveE,(_ZN39_INTERNAL_d9b823ae_4_k_cu_6aaca88a_65564cuda3std3__45__cpo5beginE - _ZN39_INTERNAL_d9b823ae_4_k_cu_6aaca88a_65564cuda3std6ranges3__45__cpo9iter_moveE)
_ZN39_INTERNAL_d9b823ae_4_k_cu_6aaca88a_65564cuda3std6ranges3__45__cpo9iter_moveE:
	.zero		1
	.type		_ZN39_INTERNAL_d9b823ae_4_k_cu_6aaca88a_65564cuda3std3__45__cpo5beginE,@object
	.size		_ZN39_INTERNAL_d9b823ae_4_k_cu_6aaca88a_65564cuda3std3__45__cpo5beginE,(_ZN39_INTERNAL_d9b823ae_4_k_cu_6aaca88a_65564cuda3std3__441_GLOBAL__N__d9b823ae_4_k_cu_6aaca88a_65566ignoreE - _ZN39_INTERNAL_d9b823ae_4_k_cu_6aaca88a_65564cuda3std3__45__cpo5beginE)
_ZN39_INTERNAL_d9b823ae_4_k_cu_6aaca88a_65564cuda3std3__45__cpo5beginE:
	.zero		1
	.type		_ZN39_INTERNAL_d9b823ae_4_k_cu_6aaca88a_65564cuda3std3__441_GLOBAL__N__d9b823ae_4_k_cu_6aaca88a_65566ignoreE,@object
	.size		_ZN39_INTERNAL_d9b823ae_4_k_cu_6aaca88a_65564cuda3std3__441_GLOBAL__N__d9b823ae_4_k_cu_6aaca88a_65566ignoreE,(_ZN39_INTERNAL_d9b823ae_4_k_cu_6aaca88a_65564cute7productE - _ZN39_INTERNAL_d9b823ae_4_k_cu_6aaca88a_65564cuda3std3__441_GLOBAL__N__d9b823ae_4_k_cu_6aaca88a_65566ignoreE)
_ZN39_INTERNAL_d9b823ae_4_k_cu_6aaca88a_65564cuda3std3__441_GLOBAL__N__d9b823ae_4_k_cu_6aaca88a_65566ignoreE:
	.zero		1
	.type		_ZN39_INTERNAL_d9b823ae_4_k_cu_6aaca88a_65564cute7productE,@object
	.size		_ZN39_INTERNAL_d9b823ae_4_k_cu_6aaca88a_65564cute7productE,(_ZN39_INTERNAL_d9b823ae_4_k_cu_6aaca88a_65564cuda3std3__45__cpo3endE - _ZN39_INTERNAL_d9b823ae_4_k_cu_6aaca88a_65564cute7productE)
_ZN39_INTERNAL_d9b823ae_4_k_cu_6aaca88a_65564cute7productE:
	.zero		1
	.type		_ZN39_INTERNAL_d9b823ae_4_k_cu_6aaca88a_65564cuda3std3__45__cpo3endE,@object
	.size		_ZN39_INTERNAL_d9b823ae_4_k_cu_6aaca88a_65564cuda3std3__45__cpo3endE,(_ZN39_INTERNAL_d9b823ae_4_k_cu_6aaca88a_65564cuda3std3__419piecewise_constructE - _ZN39_INTERNAL_d9b823ae_4_k_cu_6aaca88a_65564cuda3std3__45__cpo3endE)
_ZN39_INTERNAL_d9b823ae_4_k_cu_6aaca88a_65564cuda3std3__45__cpo3endE:
	.zero		1
	.type		_ZN39_INTERNAL_d9b823ae_4_k_cu_6aaca88a_65564cuda3std3__419piecewise_constructE,@object
	.size		_ZN39_INTERNAL_d9b823ae_4_k_cu_6aaca88a_65564cuda3std3__419piecewise_constructE,(_ZN39_INTERNAL_d9b823ae_4_k_cu_6aaca88a_65564cuda3std3__45__cpo4cendE - _ZN39_INTERNAL_d9b823ae_4_k_cu_6aaca88a_65564cuda3std3__419piecewise_constructE)
_ZN39_INTERNAL_d9b823ae_4_k_cu_6aaca88a_65564cuda3std3__419piecewise_constructE:
	.zero		1
	.type		_ZN39_INTERNAL_d9b823ae_4_k_cu_6aaca88a_65564cuda3std3__45__cpo4cendE,@object
	.size		_ZN39_INTERNAL_d9b823ae_4_k_cu_6aaca88a_65564cuda3std3__45__cpo4cendE,(_ZN39_INTERNAL_d9b823ae_4_k_cu_6aaca88a_65564cuda3std6ranges3__45__cpo4swapE - _ZN39_INTERNAL_d9b823ae_4_k_cu_6aaca88a_65564cuda3std3__45__cpo4cendE)
_ZN39_INTERNAL_d9b823ae_4_k_cu_6aaca88a_65564cuda3std3__45__cpo4cendE:
	.zero		1
	.type		_ZN39_INTERNAL_d9b823ae_4_k_cu_6aaca88a_65564cuda3std6ranges3__45__cpo4swapE,@object
	.size		_ZN39_INTERNAL_d9b823ae_4_k_cu_6aaca88a_65564cuda3std6ranges3__45__cpo4swapE,(.L_8 - _ZN39_INTERNAL_d9b823ae_4_k_cu_6aaca88a_65564cuda3std6ranges3__45__cpo4swapE)
_ZN39_INTERNAL_d9b823ae_4_k_cu_6aaca88a_65564cuda3std6ranges3__45__cpo4swapE:
	.zero		1
.L_8:


//--------------------- .nv.constant0._ZN7cutlass13device_kernelINS_4gemm6kernel13GemmUniversalIN4cute5tupleIJiiiiEEENS1_10collective13CollectiveMmaINS1_34MainloopSm90TmaGmmaWarpSpecializedILi5ENS5_IJNS4_1CILi1EEENSA_ILi2EEESB_EEENS1_35KernelTmaWarpSpecializedCooperativeEEENS5_IJNSA_ILi256EEENSA_ILi128EEENSA_ILi32EEEEEENS_10tfloat32_tENS5_IJlSB_lEEESK_SL_NS4_8TiledMMAINS4_8MMA_AtomIJNS4_4SM904GMMA30MMA_64x128x8_F32TF32TF32_SS_TNILNSP_7ScaleInE1ELSR_1EEEEEENS4_6LayoutINS5_IJSC_SB_SB_EEENS5_IJSB_NSA_ILi0EEESW_EEEEENS5_IJNS4_10UnderscoreESZ_SZ_EEEEENS4_23SM90_TMA_LOAD_MULTICASTENS4_14ComposedLayoutINS4_7SwizzleILi3ELi4ELi3EEENS4_18smem_ptr_flag_bitsILi32EEENSU_INS5_IJNSA_ILi8EEESI_EEENS5_IJSI_SB_EEEEEEEvNS4_8identityENS4_13SM90_TMA_LOADES1C_vS1D_EENS_8epilogue10collective6detail29Sm90TmaWarpSpecializedAdapterINS1H_15DefaultEpilogueISK_SL_SL_NS1G_6thread17LinearCombinationISK_Li1EffLNS1L_9ScaleType4KindE0ELNS_15FloatRoundStyleE2ESK_EENS1_15EpilogueDefaultEEEEEvvEEEEvNT_6ParamsE --------------------------
	.section	.nv.constant0._ZN7cutlass13device_kernelINS_4gemm6kernel13GemmUniversalIN4cute5tupleIJiiiiEEENS1_10collective13CollectiveMmaINS1_34MainloopSm90TmaGmmaWarpSpecializedILi5ENS5_IJNS4_1CILi1EEENSA_ILi2EEESB_EEENS1_35KernelTmaWarpSpecializedCooperativeEEENS5_IJNSA_ILi256EEENSA_ILi128EEENSA_ILi32EEEEEENS_10tfloat32_tENS5_IJlSB_lEEESK_SL_NS4_8TiledMMAINS4_8MMA_AtomIJNS4_4SM904GMMA30MMA_64x128x8_F32TF32TF32_SS_TNILNSP_7ScaleInE1ELSR_1EEEEEENS4_6LayoutINS5_IJSC_SB_SB_EEENS5_IJSB_NSA_ILi0EEESW_EEEEENS5_IJNS4_10UnderscoreESZ_SZ_EEEEENS4_23SM90_TMA_LOAD_MULTICASTENS4_14ComposedLayoutINS4_7SwizzleILi3ELi4ELi3EEENS4_18smem_ptr_flag_bitsILi32EEENSU_INS5_IJNSA_ILi8EEESI_EEENS5_IJSI_SB_EEEEEEEvNS4_8identityENS4_13SM90_TMA_LOADES1C_vS1D_EENS_8epilogue10collective6detail29Sm90TmaWarpSpecializedAdapterINS1H_15DefaultEpilogueISK_SL_SL_NS1G_6thread17LinearCombinationISK_Li1EffLNS1L_9ScaleType4KindE0ELNS_15FloatRoundStyleE2ESK_EENS1_15EpilogueDefaultEEEEEvvEEEEvNT_6ParamsE,"a",@progbits
	.sectionflags	@""
	.align	4
.nv.constant0._ZN7cutlass13device_kernelINS_4gemm6kernel13GemmUniversalIN4cute5tupleIJiiiiEEENS1_10collective13CollectiveMmaINS1_34MainloopSm90TmaGmmaWarpSpecializedILi5ENS5_IJNS4_1CILi1EEENSA_ILi2EEESB_EEENS1_35KernelTmaWarpSpecializedCooperativeEEENS5_IJNSA_ILi256EEENSA_ILi128EEENSA_ILi32EEEEEENS_10tfloat32_tENS5_IJlSB_lEEESK_SL_NS4_8TiledMMAINS4_8MMA_AtomIJNS4_4SM904GMMA30MMA_64x128x8_F32TF32TF32_SS_TNILNSP_7ScaleInE1ELSR_1EEEEEENS4_6LayoutINS5_IJSC_SB_SB_EEENS5_IJSB_NSA_ILi0EEESW_EEEEENS5_IJNS4_10UnderscoreESZ_SZ_EEEEENS4_23SM90_TMA_LOAD_MULTICASTENS4_14ComposedLayoutINS4_7SwizzleILi3ELi4ELi3EEENS4_18smem_ptr_flag_bitsILi32EEENSU_INS5_IJNSA_ILi8EEESI_EEENS5_IJSI_SB_EEEEEEEvNS4_8identityENS4_13SM90_TMA_LOADES1C_vS1D_EENS_8epilogue10collective6detail29Sm90TmaWarpSpecializedAdapterINS1H_15DefaultEpilogueISK_SL_SL_NS1G_6thread17LinearCombinationISK_Li1EffLNS1L_9ScaleType4KindE0ELNS_15FloatRoundStyleE2ESK_EENS1_15EpilogueDefaultEEEEEvvEEEEvNT_6ParamsE:
	.zero		1664


//--------------------- SYMBOLS --------------------------

	.type		.nv.reservedSmem.offset0,@object
	.size		.nv.reservedSmem.offset0,0x4
	.type		__assertfail,@function
